//
// Generated by NVIDIA NVVM Compiler
//
// Compiler Build ID: CL-36424714
// Cuda compilation tools, release 13.0, V13.0.88
// Based on NVVM 20.0.0
//

.version 9.0
.target sm_100
.address_size 64

	// .globl	_Z21convertRgb2GrayKernelPhiiS_

.visible .entry _Z21convertRgb2GrayKernelPhiiS_(
	.param .u64 .ptr .align 1 _Z21convertRgb2GrayKernelPhiiS__param_0,
	.param .u32 _Z21convertRgb2GrayKernelPhiiS__param_1,
	.param .u32 _Z21convertRgb2GrayKernelPhiiS__param_2,
	.param .u64 .ptr .align 1 _Z21convertRgb2GrayKernelPhiiS__param_3
)
{
	.reg .pred 	%p<4>;
	.reg .b16 	%rs<4>;
	.reg .b32 	%r<14>;
	.reg .b64 	%rd<9>;
	.reg .b64 	%fd<7>;

	ld.param.u64 	%rd1, [_Z21convertRgb2GrayKernelPhiiS__param_0];
	ld.param.u32 	%r3, [_Z21convertRgb2GrayKernelPhiiS__param_1];
	ld.param.u32 	%r4, [_Z21convertRgb2GrayKernelPhiiS__param_2];
	ld.param.u64 	%rd2, [_Z21convertRgb2GrayKernelPhiiS__param_3];
	mov.u32 	%r5, %ctaid.y;
	mov.u32 	%r6, %ntid.y;
	mov.u32 	%r7, %tid.y;
	mad.lo.s32 	%r1, %r5, %r6, %r7;
	mov.u32 	%r8, %ctaid.x;
	mov.u32 	%r9, %ntid.x;
	mov.u32 	%r10, %tid.x;
	mad.lo.s32 	%r2, %r8, %r9, %r10;
	setp.ge.s32 	%p1, %r1, %r4;
	setp.ge.s32 	%p2, %r2, %r3;
	or.pred  	%p3, %p2, %p1;
	@%p3 bra 	$L__BB0_2;
	cvta.to.global.u64 	%rd3, %rd1;
	cvta.to.global.u64 	%rd4, %rd2;
	mad.lo.s32 	%r11, %r3, %r1, %r2;
	mul.lo.s32 	%r12, %r11, 3;
	cvt.s64.s32 	%rd5, %r12;
	add.s64 	%rd6, %rd3, %rd5;
	ld.global.u8 	%rs1, [%rd6];
	cvt.rn.f64.u16 	%fd1, %rs1;
	ld.global.u8 	%rs2, [%rd6+1];
	cvt.rn.f64.u16 	%fd2, %rs2;
	mul.f64 	%fd3, %fd2, 0d3FE2C8B439581062;
	fma.rn.f64 	%fd4, %fd1, 0d3FD322D0E5604189, %fd3;
	ld.global.u8 	%rs3, [%rd6+2];
	cvt.rn.f64.u16 	%fd5, %rs3;
	fma.rn.f64 	%fd6, %fd5, 0d3FBD2F1A9FBE76C9, %fd4;
	cvt.rzi.u32.f64 	%r13, %fd6;
	cvt.s64.s32 	%rd7, %r11;
	add.s64 	%rd8, %rd4, %rd7;
	st.global.u8 	[%rd8], %r13;
$L__BB0_2:
	ret;

}
	// .globl	_Z22energyCalculatorKernelPhiiPfS0_Pi
.visible .entry _Z22energyCalculatorKernelPhiiPfS0_Pi(
	.param .u64 .ptr .align 1 _Z22energyCalculatorKernelPhiiPfS0_Pi_param_0,
	.param .u32 _Z22energyCalculatorKernelPhiiPfS0_Pi_param_1,
	.param .u32 _Z22energyCalculatorKernelPhiiPfS0_Pi_param_2,
	.param .u64 .ptr .align 1 _Z22energyCalculatorKernelPhiiPfS0_Pi_param_3,
	.param .u64 .ptr .align 1 _Z22energyCalculatorKernelPhiiPfS0_Pi_param_4,
	.param .u64 .ptr .align 1 _Z22energyCalculatorKernelPhiiPfS0_Pi_param_5
)
{
	.reg .pred 	%p<4>;
	.reg .b16 	%rs<10>;
	.reg .b32 	%r<41>;
	.reg .b32 	%f<49>;
	.reg .b64 	%rd<30>;

	ld.param.u32 	%r3, [_Z22energyCalculatorKernelPhiiPfS0_Pi_param_1];
	ld.param.u32 	%r4, [_Z22energyCalculatorKernelPhiiPfS0_Pi_param_2];
	ld.param.u64 	%rd2, [_Z22energyCalculatorKernelPhiiPfS0_Pi_param_3];
	ld.param.u64 	%rd3, [_Z22energyCalculatorKernelPhiiPfS0_Pi_param_4];
	ld.param.u64 	%rd4, [_Z22energyCalculatorKernelPhiiPfS0_Pi_param_5];
	mov.u32 	%r5, %ctaid.y;
	mov.u32 	%r6, %ntid.y;
	mov.u32 	%r7, %tid.y;
	mad.lo.s32 	%r1, %r5, %r6, %r7;
	mov.u32 	%r8, %ctaid.x;
	mov.u32 	%r9, %ntid.x;
	mov.u32 	%r10, %tid.x;
	mad.lo.s32 	%r2, %r8, %r9, %r10;
	setp.ge.s32 	%p1, %r1, %r4;
	setp.ge.s32 	%p2, %r2, %r3;
	or.pred  	%p3, %p2, %p1;
	@%p3 bra 	$L__BB1_2;
	ld.param.u64 	%rd29, [_Z22energyCalculatorKernelPhiiPfS0_Pi_param_0];
	cvta.to.global.u64 	%rd5, %rd4;
	cvta.to.global.u64 	%rd6, %rd2;
	cvta.to.global.u64 	%rd7, %rd29;
	cvta.to.global.u64 	%rd8, %rd3;
	mad.lo.s32 	%r11, %r3, %r1, %r2;
	add.s32 	%r12, %r4, -1;
	add.s32 	%r13, %r3, -1;
	max.s32 	%r14, %r2, 1;
	add.s32 	%r15, %r14, -1;
	min.s32 	%r16, %r15, %r13;
	max.u32 	%r17, %r1, 1;
	add.s32 	%r18, %r17, -1;
	min.u32 	%r19, %r18, %r12;
	mul.lo.s32 	%r20, %r19, %r3;
	add.s32 	%r21, %r16, %r20;
	ld.global.f32 	%f1, [%rd6];
	cvt.s64.s32 	%rd9, %r21;
	add.s64 	%rd10, %rd7, %rd9;
	ld.global.u8 	%rs1, [%rd10];
	cvt.rn.f32.u16 	%f2, %rs1;
	fma.rn.f32 	%f3, %f1, %f2, 0f00000000;
	ld.global.f32 	%f4, [%rd8];
	fma.rn.f32 	%f5, %f4, %f2, 0f00000000;
	max.s32 	%r22, %r2, 0;
	min.s32 	%r23, %r22, %r13;
	add.s32 	%r24, %r23, %r20;
	ld.global.f32 	%f6, [%rd6+4];
	cvt.s64.s32 	%rd11, %r24;
	add.s64 	%rd12, %rd7, %rd11;
	ld.global.u8 	%rs2, [%rd12];
	cvt.rn.f32.u16 	%f7, %rs2;
	fma.rn.f32 	%f8, %f6, %f7, %f3;
	ld.global.f32 	%f9, [%rd8+4];
	fma.rn.f32 	%f10, %f9, %f7, %f5;
	max.s32 	%r25, %r2, -1;
	add.s32 	%r26, %r25, 1;
	min.s32 	%r27, %r26, %r13;
	add.s32 	%r28, %r27, %r20;
	ld.global.f32 	%f11, [%rd6+8];
	cvt.s64.s32 	%rd13, %r28;
	add.s64 	%rd14, %rd7, %rd13;
	ld.global.u8 	%rs3, [%rd14];
	cvt.rn.f32.u16 	%f12, %rs3;
	fma.rn.f32 	%f13, %f11, %f12, %f8;
	ld.global.f32 	%f14, [%rd8+8];
	fma.rn.f32 	%f15, %f14, %f12, %f10;
	min.u32 	%r29, %r1, %r12;
	mul.lo.s32 	%r30, %r29, %r3;
	add.s32 	%r31, %r16, %r30;
	ld.global.f32 	%f16, [%rd6+12];
	cvt.s64.s32 	%rd15, %r31;
	add.s64 	%rd16, %rd7, %rd15;
	ld.global.u8 	%rs4, [%rd16];
	cvt.rn.f32.u16 	%f17, %rs4;
	fma.rn.f32 	%f18, %f16, %f17, %f13;
	ld.global.f32 	%f19, [%rd8+12];
	fma.rn.f32 	%f20, %f19, %f17, %f15;
	add.s32 	%r32, %r23, %r30;
	ld.global.f32 	%f21, [%rd6+16];
	cvt.s64.s32 	%rd17, %r32;
	add.s64 	%rd18, %rd7, %rd17;
	ld.global.u8 	%rs5, [%rd18];
	cvt.rn.f32.u16 	%f22, %rs5;
	fma.rn.f32 	%f23, %f21, %f22, %f18;
	ld.global.f32 	%f24, [%rd8+16];
	fma.rn.f32 	%f25, %f24, %f22, %f20;
	add.s32 	%r33, %r27, %r30;
	ld.global.f32 	%f26, [%rd6+20];
	cvt.s64.s32 	%rd19, %r33;
	add.s64 	%rd20, %rd7, %rd19;
	ld.global.u8 	%rs6, [%rd20];
	cvt.rn.f32.u16 	%f27, %rs6;
	fma.rn.f32 	%f28, %f26, %f27, %f23;
	ld.global.f32 	%f29, [%rd8+20];
	fma.rn.f32 	%f30, %f29, %f27, %f25;
	add.s32 	%r34, %r1, 1;
	min.u32 	%r35, %r34, %r12;
	mul.lo.s32 	%r36, %r35, %r3;
	add.s32 	%r37, %r16, %r36;
	ld.global.f32 	%f31, [%rd6+24];
	cvt.s64.s32 	%rd21, %r37;
	add.s64 	%rd22, %rd7, %rd21;
	ld.global.u8 	%rs7, [%rd22];
	cvt.rn.f32.u16 	%f32, %rs7;
	fma.rn.f32 	%f33, %f31, %f32, %f28;
	ld.global.f32 	%f34, [%rd8+24];
	fma.rn.f32 	%f35, %f34, %f32, %f30;
	add.s32 	%r38, %r23, %r36;
	ld.global.f32 	%f36, [%rd6+28];
	cvt.s64.s32 	%rd23, %r38;
	add.s64 	%rd24, %rd7, %rd23;
	ld.global.u8 	%rs8, [%rd24];
	cvt.rn.f32.u16 	%f37, %rs8;
	fma.rn.f32 	%f38, %f36, %f37, %f33;
	ld.global.f32 	%f39, [%rd8+28];
	fma.rn.f32 	%f40, %f39, %f37, %f35;
	add.s32 	%r39, %r27, %r36;
	ld.global.f32 	%f41, [%rd6+32];
	cvt.s64.s32 	%rd25, %r39;
	add.s64 	%rd26, %rd7, %rd25;
	ld.global.u8 	%rs9, [%rd26];
	cvt.rn.f32.u16 	%f42, %rs9;
	fma.rn.f32 	%f43, %f41, %f42, %f38;
	ld.global.f32 	%f44, [%rd8+32];
	fma.rn.f32 	%f45, %f44, %f42, %f40;
	abs.f32 	%f46, %f43;
	abs.f32 	%f47, %f45;
	add.f32 	%f48, %f46, %f47;
	cvt.rzi.s32.f32 	%r40, %f48;
	mul.wide.s32 	%rd27, %r11, 4;
	add.s64 	%rd28, %rd5, %rd27;
	st.global.u32 	[%rd28], %r40;
$L__BB1_2:
	ret;

}
	// .globl	_Z24seamImportanceCalculatorPiPaii
.visible .entry _Z24seamImportanceCalculatorPiPaii(
	.param .u64 .ptr .align 1 _Z24seamImportanceCalculatorPiPaii_param_0,
	.param .u64 .ptr .align 1 _Z24seamImportanceCalculatorPiPaii_param_1,
	.param .u32 _Z24seamImportanceCalculatorPiPaii_param_2,
	.param .u32 _Z24seamImportanceCalculatorPiPaii_param_3
)
{
	.reg .pred 	%p<28>;
	.reg .b16 	%rs<20>;
	.reg .b32 	%r<74>;
	.reg .b64 	%rd<22>;

	ld.param.u64 	%rd8, [_Z24seamImportanceCalculatorPiPaii_param_0];
	ld.param.u64 	%rd9, [_Z24seamImportanceCalculatorPiPaii_param_1];
	ld.param.u32 	%r35, [_Z24seamImportanceCalculatorPiPaii_param_2];
	ld.param.u32 	%r36, [_Z24seamImportanceCalculatorPiPaii_param_3];
	cvta.to.global.u64 	%rd1, %rd8;
	cvta.to.global.u64 	%rd2, %rd9;
	mov.u32 	%r37, %ctaid.x;
	mov.u32 	%r38, %ntid.x;
	mul.lo.s32 	%r1, %r37, %r38;
	mov.u32 	%r2, %tid.x;
	add.s32 	%r3, %r1, %r2;
	setp.ge.s32 	%p1, %r3, %r35;
	@%p1 bra 	$L__BB2_2;
	cvt.s64.s32 	%rd10, %r3;
	add.s64 	%rd11, %rd2, %rd10;
	mov.b16 	%rs13, 0;
	st.global.u8 	[%rd11], %rs13;
$L__BB2_2:
	bar.sync 	0;
	setp.lt.s32 	%p2, %r36, 2;
	@%p2 bra 	$L__BB2_26;
	add.s32 	%r4, %r35, -1;
	add.s32 	%r5, %r36, -1;
	setp.eq.s32 	%p3, %r36, 2;
	mov.b32 	%r72, 1;
	@%p3 bra 	$L__BB2_19;
	and.b32  	%r41, %r5, -2;
	neg.s32 	%r69, %r41;
	add.s32 	%r42, %r2, %r35;
	add.s32 	%r67, %r42, %r1;
	shl.b32 	%r8, %r35, 1;
	mov.b32 	%r68, 0;
	mul.wide.s32 	%rd4, %r35, 4;
	cvt.s64.s32 	%rd14, %r35;
	mov.u32 	%r66, %r3;
$L__BB2_5:
	setp.ge.s32 	%p4, %r3, %r35;
	@%p4 bra 	$L__BB2_17;
	setp.ne.s32 	%p5, %r3, 0;
	mul.wide.s32 	%rd12, %r66, 4;
	add.s64 	%rd3, %rd1, %rd12;
	ld.global.u32 	%r13, [%rd3];
	@%p5 bra 	$L__BB2_8;
	ld.global.u32 	%r47, [%rd3+4];
	setp.lt.s32 	%p10, %r47, %r13;
	selp.u16 	%rs17, 1, 0, %p10;
	min.s32 	%r70, %r47, %r13;
	bra.uni 	$L__BB2_11;
$L__BB2_8:
	setp.ne.s32 	%p6, %r3, %r4;
	@%p6 bra 	$L__BB2_10;
	ld.global.u32 	%r46, [%rd3+-4];
	setp.lt.s32 	%p9, %r46, %r13;
	selp.s16 	%rs17, -1, 0, %p9;
	min.s32 	%r70, %r46, %r13;
	bra.uni 	$L__BB2_11;
$L__BB2_10:
	ld.global.u32 	%r43, [%rd3+-4];
	setp.lt.s32 	%p7, %r43, %r13;
	selp.s16 	%rs14, -1, 0, %p7;
	min.s32 	%r44, %r43, %r13;
	ld.global.u32 	%r45, [%rd3+4];
	setp.lt.s32 	%p8, %r45, %r44;
	selp.b16 	%rs17, 1, %rs14, %p8;
	min.s32 	%r70, %r45, %r44;
$L__BB2_11:
	setp.eq.s32 	%p11, %r3, 0;
	cvt.s64.s32 	%rd13, %r67;
	add.s64 	%rd5, %rd3, %rd4;
	ld.global.u32 	%r48, [%rd5];
	add.s32 	%r49, %r48, %r70;
	st.global.u32 	[%rd5], %r49;
	add.s64 	%rd6, %rd2, %rd13;
	st.global.u8 	[%rd6], %rs17;
	bar.sync 	0;
	ld.global.u32 	%r18, [%rd5];
	@%p11 bra 	$L__BB2_15;
	setp.eq.s32 	%p12, %r3, %r4;
	@%p12 bra 	$L__BB2_14;
	ld.global.u32 	%r50, [%rd5+-4];
	setp.lt.s32 	%p13, %r50, %r18;
	selp.s16 	%rs15, -1, 0, %p13;
	min.s32 	%r51, %r50, %r18;
	ld.global.u32 	%r52, [%rd5+4];
	setp.lt.s32 	%p14, %r52, %r51;
	selp.b16 	%rs18, 1, %rs15, %p14;
	min.s32 	%r71, %r52, %r51;
	bra.uni 	$L__BB2_16;
$L__BB2_14:
	ld.global.u32 	%r53, [%rd5+-4];
	setp.lt.s32 	%p15, %r53, %r18;
	selp.s16 	%rs18, -1, 0, %p15;
	min.s32 	%r71, %r53, %r18;
	bra.uni 	$L__BB2_16;
$L__BB2_15:
	ld.global.u32 	%r54, [%rd5+4];
	setp.lt.s32 	%p16, %r54, %r18;
	selp.u16 	%rs18, 1, 0, %p16;
	min.s32 	%r71, %r54, %r18;
$L__BB2_16:
	add.s64 	%rd15, %rd5, %rd4;
	ld.global.u32 	%r55, [%rd15];
	add.s32 	%r56, %r55, %r71;
	st.global.u32 	[%rd15], %r56;
	add.s64 	%rd16, %rd6, %rd14;
	st.global.u8 	[%rd16], %rs18;
	bar.sync 	0;
$L__BB2_17:
	add.s32 	%r69, %r69, 2;
	add.s32 	%r68, %r68, 2;
	add.s32 	%r67, %r67, %r8;
	add.s32 	%r66, %r66, %r8;
	setp.ne.s32 	%p17, %r69, 0;
	@%p17 bra 	$L__BB2_5;
	add.s32 	%r72, %r68, 1;
$L__BB2_19:
	setp.ge.s32 	%p18, %r3, %r35;
	and.b32  	%r57, %r5, 1;
	setp.eq.b32 	%p19, %r57, 1;
	not.pred 	%p20, %p19;
	or.pred  	%p21, %p20, %p18;
	@%p21 bra 	$L__BB2_26;
	setp.eq.s32 	%p22, %r3, 0;
	mad.lo.s32 	%r29, %r72, %r35, %r3;
	sub.s32 	%r58, %r29, %r35;
	mul.wide.s32 	%rd17, %r58, 4;
	add.s64 	%rd7, %rd1, %rd17;
	ld.global.u32 	%r30, [%rd7];
	@%p22 bra 	$L__BB2_24;
	setp.eq.s32 	%p23, %r3, %r4;
	@%p23 bra 	$L__BB2_23;
	ld.global.u32 	%r59, [%rd7+-4];
	setp.lt.s32 	%p24, %r59, %r30;
	selp.s16 	%rs16, -1, 0, %p24;
	min.s32 	%r60, %r59, %r30;
	ld.global.u32 	%r61, [%rd7+4];
	setp.lt.s32 	%p25, %r61, %r60;
	selp.b16 	%rs19, 1, %rs16, %p25;
	min.s32 	%r73, %r61, %r60;
	bra.uni 	$L__BB2_25;
$L__BB2_23:
	ld.global.u32 	%r62, [%rd7+-4];
	setp.lt.s32 	%p26, %r62, %r30;
	selp.s16 	%rs19, -1, 0, %p26;
	min.s32 	%r73, %r62, %r30;
	bra.uni 	$L__BB2_25;
$L__BB2_24:
	ld.global.u32 	%r63, [%rd7+4];
	setp.lt.s32 	%p27, %r63, %r30;
	selp.u16 	%rs19, 1, 0, %p27;
	min.s32 	%r73, %r63, %r30;
$L__BB2_25:
	cvt.s64.s32 	%rd18, %r29;
	mul.wide.s32 	%rd19, %r35, 4;
	add.s64 	%rd20, %rd7, %rd19;
	ld.global.u32 	%r64, [%rd20];
	add.s32 	%r65, %r64, %r73;
	st.global.u32 	[%rd20], %r65;
	add.s64 	%rd21, %rd2, %rd18;
	st.global.u8 	[%rd21], %rs19;
	bar.sync 	0;
$L__BB2_26:
	ret;

}
	// .globl	_Z18transferDataKernelPiS_ii
.visible .entry _Z18transferDataKernelPiS_ii(
	.param .u64 .ptr .align 1 _Z18transferDataKernelPiS_ii_param_0,
	.param .u64 .ptr .align 1 _Z18transferDataKernelPiS_ii_param_1,
	.param .u32 _Z18transferDataKernelPiS_ii_param_2,
	.param .u32 _Z18transferDataKernelPiS_ii_param_3
)
{
	.reg .pred 	%p<4>;
	.reg .b32 	%r<13>;
	.reg .b64 	%rd<8>;

	ld.param.u64 	%rd1, [_Z18transferDataKernelPiS_ii_param_0];
	ld.param.u64 	%rd2, [_Z18transferDataKernelPiS_ii_param_1];
	ld.param.u32 	%r3, [_Z18transferDataKernelPiS_ii_param_2];
	ld.param.u32 	%r4, [_Z18transferDataKernelPiS_ii_param_3];
	mov.u32 	%r5, %ctaid.y;
	mov.u32 	%r6, %ntid.y;
	mov.u32 	%r7, %tid.y;
	mad.lo.s32 	%r1, %r5, %r6, %r7;
	mov.u32 	%r8, %ctaid.x;
	mov.u32 	%r9, %ntid.x;
	mov.u32 	%r10, %tid.x;
	mad.lo.s32 	%r2, %r8, %r9, %r10;
	setp.ge.s32 	%p1, %r1, %r4;
	setp.ge.s32 	%p2, %r2, %r3;
	or.pred  	%p3, %p2, %p1;
	@%p3 bra 	$L__BB3_2;
	cvta.to.global.u64 	%rd3, %rd2;
	cvta.to.global.u64 	%rd4, %rd1;
	mad.lo.s32 	%r11, %r3, %r1, %r2;
	mul.wide.s32 	%rd5, %r11, 4;
	add.s64 	%rd6, %rd3, %rd5;
	ld.global.u32 	%r12, [%rd6];
	add.s64 	%rd7, %rd4, %rd5;
	st.global.u32 	[%rd7], %r12;
$L__BB3_2:
	ret;

}
	// .globl	_Z14copyARowKernelPiS_ii
.visible .entry _Z14copyARowKernelPiS_ii(
	.param .u64 .ptr .align 1 _Z14copyARowKernelPiS_ii_param_0,
	.param .u64 .ptr .align 1 _Z14copyARowKernelPiS_ii_param_1,
	.param .u32 _Z14copyARowKernelPiS_ii_param_2,
	.param .u32 _Z14copyARowKernelPiS_ii_param_3
)
{
	.reg .pred 	%p<2>;
	.reg .b32 	%r<9>;
	.reg .b64 	%rd<9>;

	ld.param.u64 	%rd1, [_Z14copyARowKernelPiS_ii_param_0];
	ld.param.u64 	%rd2, [_Z14copyARowKernelPiS_ii_param_1];
	ld.param.u32 	%r2, [_Z14copyARowKernelPiS_ii_param_2];
	ld.param.u32 	%r3, [_Z14copyARowKernelPiS_ii_param_3];
	mov.u32 	%r4, %ctaid.x;
	mov.u32 	%r5, %ntid.x;
	mov.u32 	%r6, %tid.x;
	mad.lo.s32 	%r1, %r4, %r5, %r6;
	setp.ge.s32 	%p1, %r1, %r3;
	@%p1 bra 	$L__BB4_2;
	cvta.to.global.u64 	%rd3, %rd2;
	cvta.to.global.u64 	%rd4, %rd1;
	add.s32 	%r7, %r2, %r1;
	mul.wide.s32 	%rd5, %r7, 4;
	add.s64 	%rd6, %rd3, %rd5;
	ld.global.u32 	%r8, [%rd6];
	mul.wide.s32 	%rd7, %r1, 4;
	add.s64 	%rd8, %rd4, %rd7;
	st.global.u32 	[%rd8], %r8;
$L__BB4_2:
	ret;

}
	// .globl	_Z14removeInEnergyPiii
.visible .entry _Z14removeInEnergyPiii(
	.param .u64 .ptr .align 1 _Z14removeInEnergyPiii_param_0,
	.param .u32 _Z14removeInEnergyPiii_param_1,
	.param .u32 _Z14removeInEnergyPiii_param_2
)
{
	.reg .pred 	%p<2>;
	.reg .b32 	%r<10>;
	.reg .b64 	%rd<5>;

	ld.param.u64 	%rd1, [_Z14removeInEnergyPiii_param_0];
	ld.param.u32 	%r2, [_Z14removeInEnergyPiii_param_1];
	ld.param.u32 	%r3, [_Z14removeInEnergyPiii_param_2];
	mov.u32 	%r4, %ctaid.x;
	mov.u32 	%r5, %ntid.x;
	mov.u32 	%r6, %tid.x;
	mad.lo.s32 	%r7, %r4, %r5, %r6;
	add.s32 	%r1, %r7, %r2;
	add.s32 	%r8, %r1, 1;
	setp.ge.s32 	%p1, %r8, %r3;
	@%p1 bra 	$L__BB5_2;
	cvta.to.global.u64 	%rd2, %rd1;
	mul.wide.s32 	%rd3, %r1, 4;
	add.s64 	%rd4, %rd2, %rd3;
	ld.global.u32 	%r9, [%rd4+4];
	bar.sync 	0;
	st.global.u32 	[%rd4], %r9;
$L__BB5_2:
	ret;

}
	// .globl	_Z14removeInPixelsPhii
.visible .entry _Z14removeInPixelsPhii(
	.param .u64 .ptr .align 1 _Z14removeInPixelsPhii_param_0,
	.param .u32 _Z14removeInPixelsPhii_param_1,
	.param .u32 _Z14removeInPixelsPhii_param_2
)
{
	.reg .pred 	%p<2>;
	.reg .b16 	%rs<2>;
	.reg .b32 	%r<9>;
	.reg .b64 	%rd<5>;

	ld.param.u64 	%rd1, [_Z14removeInPixelsPhii_param_0];
	ld.param.u32 	%r2, [_Z14removeInPixelsPhii_param_1];
	ld.param.u32 	%r3, [_Z14removeInPixelsPhii_param_2];
	mov.u32 	%r4, %ctaid.x;
	mov.u32 	%r5, %ntid.x;
	mov.u32 	%r6, %tid.x;
	mad.lo.s32 	%r7, %r4, %r5, %r6;
	add.s32 	%r1, %r7, %r2;
	add.s32 	%r8, %r1, 3;
	setp.ge.s32 	%p1, %r8, %r3;
	@%p1 bra 	$L__BB6_2;
	cvta.to.global.u64 	%rd2, %rd1;
	cvt.s64.s32 	%rd3, %r1;
	add.s64 	%rd4, %rd2, %rd3;
	ld.global.u8 	%rs1, [%rd4+3];
	bar.sync 	0;
	st.global.u8 	[%rd4], %rs1;
$L__BB6_2:
	ret;

}
	// .globl	_Z13createIndicesPii
.visible .entry _Z13createIndicesPii(
	.param .u64 .ptr .align 1 _Z13createIndicesPii_param_0,
	.param .u32 _Z13createIndicesPii_param_1
)
{
	.reg .pred 	%p<2>;
	.reg .b32 	%r<6>;
	.reg .b64 	%rd<5>;

	ld.param.u64 	%rd1, [_Z13createIndicesPii_param_0];
	ld.param.u32 	%r2, [_Z13createIndicesPii_param_1];
	mov.u32 	%r3, %ctaid.x;
	mov.u32 	%r4, %ntid.x;
	mov.u32 	%r5, %tid.x;
	mad.lo.s32 	%r1, %r3, %r4, %r5;
	setp.ge.s32 	%p1, %r1, %r2;
	@%p1 bra 	$L__BB7_2;
	cvta.to.global.u64 	%rd2, %rd1;
	mul.wide.s32 	%rd3, %r1, 4;
	add.s64 	%rd4, %rd2, %rd3;
	st.global.u32 	[%rd4], %r1;
$L__BB7_2:
	ret;

}
	// .globl	_Z14findMinsKernelPiS_iS_S_
.visible .entry _Z14findMinsKernelPiS_iS_S_(
	.param .u64 .ptr .align 1 _Z14findMinsKernelPiS_iS_S__param_0,
	.param .u64 .ptr .align 1 _Z14findMinsKernelPiS_iS_S__param_1,
	.param .u32 _Z14findMinsKernelPiS_iS_S__param_2,
	.param .u64 .ptr .align 1 _Z14findMinsKernelPiS_iS_S__param_3,
	.param .u64 .ptr .align 1 _Z14findMinsKernelPiS_iS_S__param_4
)
{
	.reg .pred 	%p<5>;
	.reg .b32 	%r<16>;
	.reg .b64 	%rd<22>;

	ld.param.u64 	%rd7, [_Z14findMinsKernelPiS_iS_S__param_0];
	ld.param.u64 	%rd8, [_Z14findMinsKernelPiS_iS_S__param_1];
	ld.param.u64 	%rd5, [_Z14findMinsKernelPiS_iS_S__param_3];
	ld.param.u64 	%rd6, [_Z14findMinsKernelPiS_iS_S__param_4];
	cvta.to.global.u64 	%rd1, %rd8;
	cvta.to.global.u64 	%rd2, %rd7;
	mov.u32 	%r1, %ctaid.x;
	mov.u32 	%r15, %ntid.x;
	mul.lo.s32 	%r9, %r15, %r1;
	shl.b32 	%r3, %r9, 1;
	mov.u32 	%r4, %tid.x;
	add.s32 	%r10, %r3, %r4;
	mul.wide.s32 	%rd9, %r10, 4;
	add.s64 	%rd3, %rd2, %rd9;
	add.s64 	%rd4, %rd1, %rd9;
$L__BB8_1:
	mov.u32 	%r5, %r15;
	setp.ge.u32 	%p1, %r4, %r5;
	@%p1 bra 	$L__BB8_4;
	ld.global.u32 	%r11, [%rd3];
	shl.b32 	%r6, %r5, 2;
	cvt.u64.u32 	%rd10, %r6;
	add.s64 	%rd11, %rd3, %rd10;
	ld.global.u32 	%r7, [%rd11];
	setp.le.s32 	%p2, %r11, %r7;
	@%p2 bra 	$L__BB8_4;
	st.global.u32 	[%rd3], %r7;
	add.s64 	%rd13, %rd4, %rd10;
	ld.global.u32 	%r12, [%rd13];
	st.global.u32 	[%rd4], %r12;
$L__BB8_4:
	bar.sync 	0;
	shr.u32 	%r15, %r5, 1;
	setp.gt.u32 	%p3, %r5, 1;
	@%p3 bra 	$L__BB8_1;
	setp.ne.s32 	%p4, %r4, 0;
	@%p4 bra 	$L__BB8_7;
	mul.wide.s32 	%rd14, %r3, 4;
	add.s64 	%rd15, %rd2, %rd14;
	ld.global.u32 	%r13, [%rd15];
	cvta.to.global.u64 	%rd16, %rd5;
	mul.wide.u32 	%rd17, %r1, 4;
	add.s64 	%rd18, %rd16, %rd17;
	st.global.u32 	[%rd18], %r13;
	add.s64 	%rd19, %rd1, %rd14;
	ld.global.u32 	%r14, [%rd19];
	cvta.to.global.u64 	%rd20, %rd6;
	add.s64 	%rd21, %rd20, %rd17;
	st.global.u32 	[%rd21], %r14;
$L__BB8_7:
	ret;

}


// ===== COMPILED SASS (sm_100) =====

	.target	sm_100

	.elftype	@"ET_EXEC"


//--------------------- .note.nv.tkinfo           --------------------------
	.section	.note.nv.tkinfo,"",@"SHT_NOTE"
	.sectionflags	@"SHF_NOTE_NV_TKINFO"
	.tkinfo
        /*0018*/ 	.word	0x00000002
        /*0030*/ 	.string	""
        /*0030*/ 	.string	"ptxas"
        /*0030*/ 	.string	"Cuda compilation tools, release 13.0, V13.0.88"
        /*0030*/ 	.string	"Build cuda_13.0.r13.0/compiler.36424714_0"
        /*0030*/ 	.string	"-arch sm_100 -m 64 "



//--------------------- .note.nv.cuinfo           --------------------------
	.section	.note.nv.cuinfo,"",@"SHT_NOTE"
	.sectionflags	@"SHF_NOTE_NV_CUINFO"
        /*0018*/ 	.short	0x0002
        /*001a*/ 	.short	0x0064
        /*001c*/ 	.short	0x0082
	.zero		2


//--------------------- .nv.info                  --------------------------
	.section	.nv.info,"",@"SHT_CUDA_INFO"
	.align	4


	//----- nvinfo : EIATTR_REGCOUNT
	.align		4
        /*0000*/ 	.byte	0x04, 0x2f
        /*0002*/ 	.short	(.L_1 - .L_0)
	.align		4
.L_0:
        /*0004*/ 	.word	index@(_Z21convertRgb2GrayKernelPhiiS_)
        /*0008*/ 	.word	0x0000000e


	//----- nvinfo : EIATTR_FRAME_SIZE
	.align		4
.L_1:
        /*000c*/ 	.byte	0x04, 0x11
        /*000e*/ 	.short	(.L_3 - .L_2)
	.align		4
.L_2:
        /*0010*/ 	.word	index@(_Z21convertRgb2GrayKernelPhiiS_)
        /*0014*/ 	.word	0x00000000


	//----- nvinfo : EIATTR_REGCOUNT
	.align		4
.L_3:
        /*0018*/ 	.byte	0x04, 0x2f
        /*001a*/ 	.short	(.L_5 - .L_4)
	.align		4
.L_4:
        /*001c*/ 	.word	index@(_Z22energyCalculatorKernelPhiiPfS0_Pi)
        /*0020*/ 	.word	0x00000020


	//----- nvinfo : EIATTR_FRAME_SIZE
	.align		4
.L_5:
        /*0024*/ 	.byte	0x04, 0x11
        /*0026*/ 	.short	(.L_7 - .L_6)
	.align		4
.L_6:
        /*0028*/ 	.word	index@(_Z22energyCalculatorKernelPhiiPfS0_Pi)
        /*002c*/ 	.word	0x00000000


	//----- nvinfo : EIATTR_REGCOUNT
	.align		4
.L_7:
        /*0030*/ 	.byte	0x04, 0x2f
        /*0032*/ 	.short	(.L_9 - .L_8)
	.align		4
.L_8:
        /*0034*/ 	.word	index@(_Z24seamImportanceCalculatorPiPaii)
        /*0038*/ 	.word	0x0000001c


	//----- nvinfo : EIATTR_FRAME_SIZE
	.align		4
.L_9:
        /*003c*/ 	.byte	0x04, 0x11
        /*003e*/ 	.short	(.L_11 - .L_10)
	.align		4
.L_10:
        /*0040*/ 	.word	index@(_Z24seamImportanceCalculatorPiPaii)
        /*0044*/ 	.word	0x00000000


	//----- nvinfo : EIATTR_REGCOUNT
	.align		4
.L_11:
        /*0048*/ 	.byte	0x04, 0x2f
        /*004a*/ 	.short	(.L_13 - .L_12)
	.align		4
.L_12:
        /*004c*/ 	.word	index@(_Z18transferDataKernelPiS_ii)
        /*0050*/ 	.word	0x0000000a


	//----- nvinfo : EIATTR_FRAME_SIZE
	.align		4
.L_13:
        /*0054*/ 	.byte	0x04, 0x11
        /*0056*/ 	.short	(.L_15 - .L_14)
	.align		4
.L_14:
        /*0058*/ 	.word	index@(_Z18transferDataKernelPiS_ii)
        /*005c*/ 	.word	0x00000000


	//----- nvinfo : EIATTR_REGCOUNT
	.align		4
.L_15:
        /*0060*/ 	.byte	0x04, 0x2f
        /*0062*/ 	.short	(.L_17 - .L_16)
	.align		4
.L_16:
        /*0064*/ 	.word	index@(_Z14copyARowKernelPiS_ii)
        /*0068*/ 	.word	0x0000000a


	//----- nvinfo : EIATTR_FRAME_SIZE
	.align		4
.L_17:
        /*006c*/ 	.byte	0x04, 0x11
        /*006e*/ 	.short	(.L_19 - .L_18)
	.align		4
.L_18:
        /*0070*/ 	.word	index@(_Z14copyARowKernelPiS_ii)
        /*0074*/ 	.word	0x00000000


	//----- nvinfo : EIATTR_REGCOUNT
	.align		4
.L_19:
        /*0078*/ 	.byte	0x04, 0x2f
        /*007a*/ 	.short	(.L_21 - .L_20)
	.align		4
.L_20:
        /*007c*/ 	.word	index@(_Z14removeInEnergyPiii)
        /*0080*/ 	.word	0x00000008


	//----- nvinfo : EIATTR_FRAME_SIZE
	.align		4
.L_21:
        /*0084*/ 	.byte	0x04, 0x11
        /*0086*/ 	.short	(.L_23 - .L_22)
	.align		4
.L_22:
        /*0088*/ 	.word	index@(_Z14removeInEnergyPiii)
        /*008c*/ 	.word	0x00000000


	//----- nvinfo : EIATTR_REGCOUNT
	.align		4
.L_23:
        /*0090*/ 	.byte	0x04, 0x2f
        /*0092*/ 	.short	(.L_25 - .L_24)
	.align		4
.L_24:
        /*0094*/ 	.word	index@(_Z14removeInPixelsPhii)
        /*0098*/ 	.word	0x00000008


	//----- nvinfo : EIATTR_FRAME_SIZE
	.align		4
.L_25:
        /*009c*/ 	.byte	0x04, 0x11
        /*009e*/ 	.short	(.L_27 - .L_26)
	.align		4
.L_26:
        /*00a0*/ 	.word	index@(_Z14removeInPixelsPhii)
        /*00a4*/ 	.word	0x00000000


	//----- nvinfo : EIATTR_REGCOUNT
	.align		4
.L_27:
        /*00a8*/ 	.byte	0x04, 0x2f
        /*00aa*/ 	.short	(.L_29 - .L_28)
	.align		4
.L_28:
        /*00ac*/ 	.word	index@(_Z13createIndicesPii)
        /*00b0*/ 	.word	0x00000008


	//----- nvinfo : EIATTR_FRAME_SIZE
	.align		4
.L_29:
        /*00b4*/ 	.byte	0x04, 0x11
        /*00b6*/ 	.short	(.L_31 - .L_30)
	.align		4
.L_30:
        /*00b8*/ 	.word	index@(_Z13createIndicesPii)
        /*00bc*/ 	.word	0x00000000


	//----- nvinfo : EIATTR_REGCOUNT
	.align		4
.L_31:
        /*00c0*/ 	.byte	0x04, 0x2f
        /*00c2*/ 	.short	(.L_33 - .L_32)
	.align		4
.L_32:
        /*00c4*/ 	.word	index@(_Z14findMinsKernelPiS_iS_S_)
        /*00c8*/ 	.word	0x00000012


	//----- nvinfo : EIATTR_FRAME_SIZE
	.align		4
.L_33:
        /*00cc*/ 	.byte	0x04, 0x11
        /*00ce*/ 	.short	(.L_35 - .L_34)
	.align		4
.L_34:
        /*00d0*/ 	.word	index@(_Z14findMinsKernelPiS_iS_S_)
        /*00d4*/ 	.word	0x00000000


	//----- nvinfo : EIATTR_MIN_STACK_SIZE
	.align		4
.L_35:
        /*00d8*/ 	.byte	0x04, 0x12
        /*00da*/ 	.short	(.L_37 - .L_36)
	.align		4
.L_36:
        /*00dc*/ 	.word	index@(_Z14findMinsKernelPiS_iS_S_)
        /*00e0*/ 	.word	0x00000000


	//----- nvinfo : EIATTR_MIN_STACK_SIZE
	.align		4
.L_37:
        /*00e4*/ 	.byte	0x04, 0x12
        /*00e6*/ 	.short	(.L_39 - .L_38)
	.align		4
.L_38:
        /*00e8*/ 	.word	index@(_Z13createIndicesPii)
        /*00ec*/ 	.word	0x00000000


	//----- nvinfo : EIATTR_MIN_STACK_SIZE
	.align		4
.L_39:
        /*00f0*/ 	.byte	0x04, 0x12
        /*00f2*/ 	.short	(.L_41 - .L_40)
	.align		4
.L_40:
        /*00f4*/ 	.word	index@(_Z14removeInPixelsPhii)
        /*00f8*/ 	.word	0x00000000


	//----- nvinfo : EIATTR_MIN_STACK_SIZE
	.align		4
.L_41:
        /*00fc*/ 	.byte	0x04, 0x12
        /*00fe*/ 	.short	(.L_43 - .L_42)
	.align		4
.L_42:
        /*0100*/ 	.word	index@(_Z14removeInEnergyPiii)
        /*0104*/ 	.word	0x00000000


	//----- nvinfo : EIATTR_MIN_STACK_SIZE
	.align		4
.L_43:
        /*0108*/ 	.byte	0x04, 0x12
        /*010a*/ 	.short	(.L_45 - .L_44)
	.align		4
.L_44:
        /*010c*/ 	.word	index@(_Z14copyARowKernelPiS_ii)
        /*0110*/ 	.word	0x00000000


	//----- nvinfo : EIATTR_MIN_STACK_SIZE
	.align		4
.L_45:
        /*0114*/ 	.byte	0x04, 0x12
        /*0116*/ 	.short	(.L_47 - .L_46)
	.align		4
.L_46:
        /*0118*/ 	.word	index@(_Z18transferDataKernelPiS_ii)
        /*011c*/ 	.word	0x00000000


	//----- nvinfo : EIATTR_MIN_STACK_SIZE
	.align		4
.L_47:
        /*0120*/ 	.byte	0x04, 0x12
        /*0122*/ 	.short	(.L_49 - .L_48)
	.align		4
.L_48:
        /*0124*/ 	.word	index@(_Z24seamImportanceCalculatorPiPaii)
        /*0128*/ 	.word	0x00000000


	//----- nvinfo : EIATTR_MIN_STACK_SIZE
	.align		4
.L_49:
        /*012c*/ 	.byte	0x04, 0x12
        /*012e*/ 	.short	(.L_51 - .L_50)
	.align		4
.L_50:
        /*0130*/ 	.word	index@(_Z22energyCalculatorKernelPhiiPfS0_Pi)
        /*0134*/ 	.word	0x00000000


	//----- nvinfo : EIATTR_MIN_STACK_SIZE
	.align		4
.L_51:
        /*0138*/ 	.byte	0x04, 0x12
        /*013a*/ 	.short	(.L_53 - .L_52)
	.align		4
.L_52:
        /*013c*/ 	.word	index@(_Z21convertRgb2GrayKernelPhiiS_)
        /*0140*/ 	.word	0x00000000
.L_53:


//--------------------- .nv.compat                --------------------------
	.section	.nv.compat,"",@"SHT_CUDA_COMPAT_INFO"
	.align	4
        /*0000*/ 	.byte	0x02, 0x09, 0x00, 0x00, 0x02, 0x02, 0x01, 0x00, 0x02, 0x05, 0x05, 0x00, 0x03, 0x07, 0x01, 0x01
        /*0010*/ 	.byte	0x02, 0x03, 0x00, 0x00, 0x02, 0x06, 0x01, 0x00, 0x04, 0x0b, 0x08, 0x00, 0x01, 0x00, 0x00, 0x00
        /*0020*/ 	.byte	0x00, 0x00, 0x00, 0x00


//--------------------- .nv.info._Z14findMinsKernelPiS_iS_S_ --------------------------
	.section	.nv.info._Z14findMinsKernelPiS_iS_S_,"",@"SHT_CUDA_INFO"
	.sectionflags	@""
	.align	4


	//----- nvinfo : EIATTR_CUDA_API_VERSION
	.align		4
        /*0000*/ 	.byte	0x04, 0x37
        /*0002*/ 	.short	(.L_55 - .L_54)
.L_54:
        /*0004*/ 	.word	0x00000082


	//----- nvinfo : EIATTR_KPARAM_INFO
	.align		4
.L_55:
        /*0008*/ 	.byte	0x04, 0x17
        /*000a*/ 	.short	(.L_57 - .L_56)
.L_56:
        /*000c*/ 	.word	0x00000000
        /*0010*/ 	.short	0x0004
        /*0012*/ 	.short	0x0020
        /*0014*/ 	.byte	0x00, 0xf5, 0x21, 0x00


	//----- nvinfo : EIATTR_KPARAM_INFO
	.align		4
.L_57:
        /*0018*/ 	.byte	0x04, 0x17
        /*001a*/ 	.short	(.L_59 - .L_58)
.L_58:
        /*001c*/ 	.word	0x00000000
        /*0020*/ 	.short	0x0003
        /*0022*/ 	.short	0x0018
        /*0024*/ 	.byte	0x00, 0xf5, 0x21, 0x00


	//----- nvinfo : EIATTR_KPARAM_INFO
	.align		4
.L_59:
        /*0028*/ 	.byte	0x04, 0x17
        /*002a*/ 	.short	(.L_61 - .L_60)
.L_60:
        /*002c*/ 	.word	0x00000000
        /*0030*/ 	.short	0x0002
        /*0032*/ 	.short	0x0010
        /*0034*/ 	.byte	0x00, 0xf0, 0x11, 0x00


	//----- nvinfo : EIATTR_KPARAM_INFO
	.align		4
.L_61:
        /*0038*/ 	.byte	0x04, 0x17
        /*003a*/ 	.short	(.L_63 - .L_62)
.L_62:
        /*003c*/ 	.word	0x00000000
        /*0040*/ 	.short	0x0001
        /*0042*/ 	.short	0x0008
        /*0044*/ 	.byte	0x00, 0xf5, 0x21, 0x00


	//----- nvinfo : EIATTR_KPARAM_INFO
	.align		4
.L_63:
        /*0048*/ 	.byte	0x04, 0x17
        /*004a*/ 	.short	(.L_65 - .L_64)
.L_64:
        /*004c*/ 	.word	0x00000000
        /*0050*/ 	.short	0x0000
        /*0052*/ 	.short	0x0000
        /*0054*/ 	.byte	0x00, 0xf5, 0x21, 0x00


	//----- nvinfo : EIATTR_SPARSE_MMA_MASK
	.align		4
.L_65:
        /*0058*/ 	.byte	0x03, 0x50
        /*005a*/ 	.short	0x0000


	//----- nvinfo : EIATTR_MAXREG_COUNT
	.align		4
        /*005c*/ 	.byte	0x03, 0x1b
        /*005e*/ 	.short	0x00ff


	//----- nvinfo : EIATTR_NUM_BARRIERS
	.align		4
        /*0060*/ 	.byte	0x02, 0x4c
        /*0062*/ 	.byte	0x01
	.zero		1


	//----- nvinfo : EIATTR_MERCURY_ISA_VERSION
	.align		4
        /*0064*/ 	.byte	0x03, 0x5f
        /*0066*/ 	.short	0x0101


	//----- nvinfo : EIATTR_VRC_CTA_INIT_COUNT
	.align		4
        /*0068*/ 	.byte	0x02, 0x4a
	.zero		1
	.zero		1


	//----- nvinfo : EIATTR_EXIT_INSTR_OFFSETS
	.align		4
        /*006c*/ 	.byte	0x04, 0x1c
        /*006e*/ 	.short	(.L_67 - .L_66)


	//   ....[0]....
.L_66:
        /*0070*/ 	.word	0x00000220


	//   ....[1]....
        /*0074*/ 	.word	0x000002f0


	//----- nvinfo : EIATTR_CRS_STACK_SIZE
	.align		4
.L_67:
        /*0078*/ 	.byte	0x04, 0x1e
        /*007a*/ 	.short	(.L_69 - .L_68)
.L_68:
        /*007c*/ 	.word	0x00000000


	//----- nvinfo : EIATTR_CBANK_PARAM_SIZE
	.align		4
.L_69:
        /*0080*/ 	.byte	0x03, 0x19
        /*0082*/ 	.short	0x0028


	//----- nvinfo : EIATTR_PARAM_CBANK
	.align		4
        /*0084*/ 	.byte	0x04, 0x0a
        /*0086*/ 	.short	(.L_71 - .L_70)
	.align		4
.L_70:
        /*0088*/ 	.word	index@(.nv.constant0._Z14findMinsKernelPiS_iS_S_)
        /*008c*/ 	.short	0x0380
        /*008e*/ 	.short	0x0028


	//----- nvinfo : EIATTR_SW_WAR
	.align		4
.L_71:
        /*0090*/ 	.byte	0x04, 0x36
        /*0092*/ 	.short	(.L_73 - .L_72)
.L_72:
        /*0094*/ 	.word	0x00000008
.L_73:


//--------------------- .nv.info._Z13createIndicesPii --------------------------
	.section	.nv.info._Z13createIndicesPii,"",@"SHT_CUDA_INFO"
	.sectionflags	@""
	.align	4


	//----- nvinfo : EIATTR_CUDA_API_VERSION
	.align		4
        /*0000*/ 	.byte	0x04, 0x37
        /*0002*/ 	.short	(.L_75 - .L_74)
.L_74:
        /*0004*/ 	.word	0x00000082


	//----- nvinfo : EIATTR_KPARAM_INFO
	.align		4
.L_75:
        /*0008*/ 	.byte	0x04, 0x17
        /*000a*/ 	.short	(.L_77 - .L_76)
.L_76:
        /*000c*/ 	.word	0x00000000
        /*0010*/ 	.short	0x0001
        /*0012*/ 	.short	0x0008
        /*0014*/ 	.byte	0x00, 0xf0, 0x11, 0x00


	//----- nvinfo : EIATTR_KPARAM_INFO
	.align		4
.L_77:
        /*0018*/ 	.byte	0x04, 0x17
        /*001a*/ 	.short	(.L_79 - .L_78)
.L_78:
        /*001c*/ 	.word	0x00000000
        /*0020*/ 	.short	0x0000
        /*0022*/ 	.short	0x0000
        /*0024*/ 	.byte	0x00, 0xf5, 0x21, 0x00


	//----- nvinfo : EIATTR_SPARSE_MMA_MASK
	.align		4
.L_79:
        /*0028*/ 	.byte	0x03, 0x50
        /*002a*/ 	.short	0x0000


	//----- nvinfo : EIATTR_MAXREG_COUNT
	.align		4
        /*002c*/ 	.byte	0x03, 0x1b
        /*002e*/ 	.short	0x00ff


	//----- nvinfo : EIATTR_MERCURY_ISA_VERSION
	.align		4
        /*0030*/ 	.byte	0x03, 0x5f
        /*0032*/ 	.short	0x0101


	//----- nvinfo : EIATTR_VRC_CTA_INIT_COUNT
	.align		4
        /*0034*/ 	.byte	0x02, 0x4a
	.zero		1
	.zero		1


	//----- nvinfo : EIATTR_EXIT_INSTR_OFFSETS
	.align		4
        /*0038*/ 	.byte	0x04, 0x1c
        /*003a*/ 	.short	(.L_81 - .L_80)


	//   ....[0]....
.L_80:
        /*003c*/ 	.word	0x00000070


	//   ....[1]....
        /*0040*/ 	.word	0x000000c0


	//----- nvinfo : EIATTR_CBANK_PARAM_SIZE
	.align		4
.L_81:
        /*0044*/ 	.byte	0x03, 0x19
        /*0046*/ 	.short	0x000c


	//----- nvinfo : EIATTR_PARAM_CBANK
	.align		4
        /*0048*/ 	.byte	0x04, 0x0a
        /*004a*/ 	.short	(.L_83 - .L_82)
	.align		4
.L_82:
        /*004c*/ 	.word	index@(.nv.constant0._Z13createIndicesPii)
        /*0050*/ 	.short	0x0380
        /*0052*/ 	.short	0x000c


	//----- nvinfo : EIATTR_SW_WAR
	.align		4
.L_83:
        /*0054*/ 	.byte	0x04, 0x36
        /*0056*/ 	.short	(.L_85 - .L_84)
.L_84:
        /*0058*/ 	.word	0x00000008
.L_85:


//--------------------- .nv.info._Z14removeInPixelsPhii --------------------------
	.section	.nv.info._Z14removeInPixelsPhii,"",@"SHT_CUDA_INFO"
	.sectionflags	@""
	.align	4


	//----- nvinfo : EIATTR_CUDA_API_VERSION
	.align		4
        /*0000*/ 	.byte	0x04, 0x37
        /*0002*/ 	.short	(.L_87 - .L_86)
.L_86:
        /*0004*/ 	.word	0x00000082


	//----- nvinfo : EIATTR_KPARAM_INFO
	.align		4
.L_87:
        /*0008*/ 	.byte	0x04, 0x17
        /*000a*/ 	.short	(.L_89 - .L_88)
.L_88:
        /*000c*/ 	.word	0x00000000
        /*0010*/ 	.short	0x0002
        /*0012*/ 	.short	0x000c
        /*0014*/ 	.byte	0x00, 0xf0, 0x11, 0x00


	//----- nvinfo : EIATTR_KPARAM_INFO
	.align		4
.L_89:
        /*0018*/ 	.byte	0x04, 0x17
        /*001a*/ 	.short	(.L_91 - .L_90)
.L_90:
        /*001c*/ 	.word	0x00000000
        /*0020*/ 	.short	0x0001
        /*0022*/ 	.short	0x0008
        /*0024*/ 	.byte	0x00, 0xf0, 0x11, 0x00


	//----- nvinfo : EIATTR_KPARAM_INFO
	.align		4
.L_91:
        /*0028*/ 	.byte	0x04, 0x17
        /*002a*/ 	.short	(.L_93 - .L_92)
.L_92:
        /*002c*/ 	.word	0x00000000
        /*0030*/ 	.short	0x0000
        /*0032*/ 	.short	0x0000
        /*0034*/ 	.byte	0x00, 0xf5, 0x21, 0x00


	//----- nvinfo : EIATTR_SPARSE_MMA_MASK
	.align		4
.L_93:
        /*0038*/ 	.byte	0x03, 0x50
        /*003a*/ 	.short	0x0000


	//----- nvinfo : EIATTR_MAXREG_COUNT
	.align		4
        /*003c*/ 	.byte	0x03, 0x1b
        /*003e*/ 	.short	0x00ff


	//----- nvinfo : EIATTR_NUM_BARRIERS
	.align		4
        /*0040*/ 	.byte	0x02, 0x4c
        /*0042*/ 	.byte	0x01
	.zero		1


	//----- nvinfo : EIATTR_MERCURY_ISA_VERSION
	.align		4
        /*0044*/ 	.byte	0x03, 0x5f
        /*0046*/ 	.short	0x0101


	//----- nvinfo : EIATTR_VRC_CTA_INIT_COUNT
	.align		4
        /*0048*/ 	.byte	0x02, 0x4a
	.zero		1
	.zero		1


	//----- nvinfo : EIATTR_EXIT_INSTR_OFFSETS
	.align		4
        /*004c*/ 	.byte	0x04, 0x1c
        /*004e*/ 	.short	(.L_95 - .L_94)


	//   ....[0]....
.L_94:
        /*0050*/ 	.word	0x00000090


	//   ....[1]....
        /*0054*/ 	.word	0x00000110


	//----- nvinfo : EIATTR_CBANK_PARAM_SIZE
	.align		4
.L_95:
        /*0058*/ 	.byte	0x03, 0x19
        /*005a*/ 	.short	0x0010


	//----- nvinfo : EIATTR_PARAM_CBANK
	.align		4
        /*005c*/ 	.byte	0x04, 0x0a
        /*005e*/ 	.short	(.L_97 - .L_96)
	.align		4
.L_96:
        /*0060*/ 	.word	index@(.nv.constant0._Z14removeInPixelsPhii)
        /*0064*/ 	.short	0x0380
        /*0066*/ 	.short	0x0010


	//----- nvinfo : EIATTR_SW_WAR
	.align		4
.L_97:
        /*0068*/ 	.byte	0x04, 0x36
        /*006a*/ 	.short	(.L_99 - .L_98)
.L_98:
        /*006c*/ 	.word	0x00000008
.L_99:


//--------------------- .nv.info._Z14removeInEnergyPiii --------------------------
	.section	.nv.info._Z14removeInEnergyPiii,"",@"SHT_CUDA_INFO"
	.sectionflags	@""
	.align	4


	//----- nvinfo : EIATTR_CUDA_API_VERSION
	.align		4
        /*0000*/ 	.byte	0x04, 0x37
        /*0002*/ 	.short	(.L_101 - .L_100)
.L_100:
        /*0004*/ 	.word	0x00000082


	//----- nvinfo : EIATTR_KPARAM_INFO
	.align		4
.L_101:
        /*0008*/ 	.byte	0x04, 0x17
        /*000a*/ 	.short	(.L_103 - .L_102)
.L_102:
        /*000c*/ 	.word	0x00000000
        /*0010*/ 	.short	0x0002
        /*0012*/ 	.short	0x000c
        /*0014*/ 	.byte	0x00, 0xf0, 0x11, 0x00


	//----- nvinfo : EIATTR_KPARAM_INFO
	.align		4
.L_103:
        /*0018*/ 	.byte	0x04, 0x17
        /*001a*/ 	.short	(.L_105 - .L_104)
.L_104:
        /*001c*/ 	.word	0x00000000
        /*0020*/ 	.short	0x0001
        /*0022*/ 	.short	0x0008
        /*0024*/ 	.byte	0x00, 0xf0, 0x11, 0x00


	//----- nvinfo : EIATTR_KPARAM_INFO
	.align		4
.L_105:
        /*0028*/ 	.byte	0x04, 0x17
        /*002a*/ 	.short	(.L_107 - .L_106)
.L_106:
        /*002c*/ 	.word	0x00000000
        /*0030*/ 	.short	0x0000
        /*0032*/ 	.short	0x0000
        /*0034*/ 	.byte	0x00, 0xf5, 0x21, 0x00


	//----- nvinfo : EIATTR_SPARSE_MMA_MASK
	.align		4
.L_107:
        /*0038*/ 	.byte	0x03, 0x50
        /*003a*/ 	.short	0x0000


	//----- nvinfo : EIATTR_MAXREG_COUNT
	.align		4
        /*003c*/ 	.byte	0x03, 0x1b
        /*003e*/ 	.short	0x00ff


	//----- nvinfo : EIATTR_NUM_BARRIERS
	.align		4
        /*0040*/ 	.byte	0x02, 0x4c
        /*0042*/ 	.byte	0x01
	.zero		1


	//----- nvinfo : EIATTR_MERCURY_ISA_VERSION
	.align		4
        /*0044*/ 	.byte	0x03, 0x5f
        /*0046*/ 	.short	0x0101


	//----- nvinfo : EIATTR_VRC_CTA_INIT_COUNT
	.align		4
        /*0048*/ 	.byte	0x02, 0x4a
	.zero		1
	.zero		1


	//----- nvinfo : EIATTR_EXIT_INSTR_OFFSETS
	.align		4
        /*004c*/ 	.byte	0x04, 0x1c
        /*004e*/ 	.short	(.L_109 - .L_108)


	//   ....[0]....
.L_108:
        /*0050*/ 	.word	0x00000090


	//   ....[1]....
        /*0054*/ 	.word	0x00000100


	//----- nvinfo : EIATTR_CBANK_PARAM_SIZE
	.align		4
.L_109:
        /*0058*/ 	.byte	0x03, 0x19
        /*005a*/ 	.short	0x0010


	//----- nvinfo : EIATTR_PARAM_CBANK
	.align		4
        /*005c*/ 	.byte	0x04, 0x0a
        /*005e*/ 	.short	(.L_111 - .L_110)
	.align		4
.L_110:
        /*0060*/ 	.word	index@(.nv.constant0._Z14removeInEnergyPiii)
        /*0064*/ 	.short	0x0380
        /*0066*/ 	.short	0x0010


	//----- nvinfo : EIATTR_SW_WAR
	.align		4
.L_111:
        /*0068*/ 	.byte	0x04, 0x36
        /*006a*/ 	.short	(.L_113 - .L_112)
.L_112:
        /*006c*/ 	.word	0x00000008
.L_113:


//--------------------- .nv.info._Z14copyARowKernelPiS_ii --------------------------
	.section	.nv.info._Z14copyARowKernelPiS_ii,"",@"SHT_CUDA_INFO"
	.sectionflags	@""
	.align	4


	//----- nvinfo : EIATTR_CUDA_API_VERSION
	.align		4
        /*0000*/ 	.byte	0x04, 0x37
        /*0002*/ 	.short	(.L_115 - .L_114)
.L_114:
        /*0004*/ 	.word	0x00000082


	//----- nvinfo : EIATTR_KPARAM_INFO
	.align		4
.L_115:
        /*0008*/ 	.byte	0x04, 0x17
        /*000a*/ 	.short	(.L_117 - .L_116)
.L_116:
        /*000c*/ 	.word	0x00000000
        /*0010*/ 	.short	0x0003
        /*0012*/ 	.short	0x0014
        /*0014*/ 	.byte	0x00, 0xf0, 0x11, 0x00


	//----- nvinfo : EIATTR_KPARAM_INFO
	.align		4
.L_117:
        /*0018*/ 	.byte	0x04, 0x17
        /*001a*/ 	.short	(.L_119 - .L_118)
.L_118:
        /*001c*/ 	.word	0x00000000
        /*0020*/ 	.short	0x0002
        /*0022*/ 	.short	0x0010
        /*0024*/ 	.byte	0x00, 0xf0, 0x11, 0x00


	//----- nvinfo : EIATTR_KPARAM_INFO
	.align		4
.L_119:
        /*0028*/ 	.byte	0x04, 0x17
        /*002a*/ 	.short	(.L_121 - .L_120)
.L_120:
        /*002c*/ 	.word	0x00000000
        /*0030*/ 	.short	0x0001
        /*0032*/ 	.short	0x0008
        /*0034*/ 	.byte	0x00, 0xf5, 0x21, 0x00


	//----- nvinfo : EIATTR_KPARAM_INFO
	.align		4
.L_121:
        /*0038*/ 	.byte	0x04, 0x17
        /*003a*/ 	.short	(.L_123 - .L_122)
.L_122:
        /*003c*/ 	.word	0x00000000
        /*0040*/ 	.short	0x0000
        /*0042*/ 	.short	0x0000
        /*0044*/ 	.byte	0x00, 0xf5, 0x21, 0x00


	//----- nvinfo : EIATTR_SPARSE_MMA_MASK
	.align		4
.L_123:
        /*0048*/ 	.byte	0x03, 0x50
        /*004a*/ 	.short	0x0000


	//----- nvinfo : EIATTR_MAXREG_COUNT
	.align		4
        /*004c*/ 	.byte	0x03, 0x1b
        /*004e*/ 	.short	0x00ff


	//----- nvinfo : EIATTR_MERCURY_ISA_VERSION
	.align		4
        /*0050*/ 	.byte	0x03, 0x5f
        /*0052*/ 	.short	0x0101


	//----- nvinfo : EIATTR_VRC_CTA_INIT_COUNT
	.align		4
        /*0054*/ 	.byte	0x02, 0x4a
	.zero		1
	.zero		1


	//----- nvinfo : EIATTR_EXIT_INSTR_OFFSETS
	.align		4
        /*0058*/ 	.byte	0x04, 0x1c
        /*005a*/ 	.short	(.L_125 - .L_124)


	//   ....[0]....
.L_124:
        /*005c*/ 	.word	0x00000070


	//   ....[1]....
        /*0060*/ 	.word	0x00000110


	//----- nvinfo : EIATTR_CBANK_PARAM_SIZE
	.align		4
.L_125:
        /*0064*/ 	.byte	0x03, 0x19
        /*0066*/ 	.short	0x0018


	//----- nvinfo : EIATTR_PARAM_CBANK
	.align		4
        /*0068*/ 	.byte	0x04, 0x0a
        /*006a*/ 	.short	(.L_127 - .L_126)
	.align		4
.L_126:
        /*006c*/ 	.word	index@(.nv.constant0._Z14copyARowKernelPiS_ii)
        /*0070*/ 	.short	0x0380
        /*0072*/ 	.short	0x0018


	//----- nvinfo : EIATTR_SW_WAR
	.align		4
.L_127:
        /*0074*/ 	.byte	0x04, 0x36
        /*0076*/ 	.short	(.L_129 - .L_128)
.L_128:
        /*0078*/ 	.word	0x00000008
.L_129:


//--------------------- .nv.info._Z18transferDataKernelPiS_ii --------------------------
	.section	.nv.info._Z18transferDataKernelPiS_ii,"",@"SHT_CUDA_INFO"
	.sectionflags	@""
	.align	4


	//----- nvinfo : EIATTR_CUDA_API_VERSION
	.align		4
        /*0000*/ 	.byte	0x04, 0x37
        /*0002*/ 	.short	(.L_131 - .L_130)
.L_130:
        /*0004*/ 	.word	0x00000082


	//----- nvinfo : EIATTR_KPARAM_INFO
	.align		4
.L_131:
        /*0008*/ 	.byte	0x04, 0x17
        /*000a*/ 	.short	(.L_133 - .L_132)
.L_132:
        /*000c*/ 	.word	0x00000000
        /*0010*/ 	.short	0x0003
        /*0012*/ 	.short	0x0014
        /*0014*/ 	.byte	0x00, 0xf0, 0x11, 0x00


	//----- nvinfo : EIATTR_KPARAM_INFO
	.align		4
.L_133:
        /*0018*/ 	.byte	0x04, 0x17
        /*001a*/ 	.short	(.L_135 - .L_134)
.L_134:
        /*001c*/ 	.word	0x00000000
        /*0020*/ 	.short	0x0002
        /*0022*/ 	.short	0x0010
        /*0024*/ 	.byte	0x00, 0xf0, 0x11, 0x00


	//----- nvinfo : EIATTR_KPARAM_INFO
	.align		4
.L_135:
        /*0028*/ 	.byte	0x04, 0x17
        /*002a*/ 	.short	(.L_137 - .L_136)
.L_136:
        /*002c*/ 	.word	0x00000000
        /*0030*/ 	.short	0x0001
        /*0032*/ 	.short	0x0008
        /*0034*/ 	.byte	0x00, 0xf5, 0x21, 0x00


	//----- nvinfo : EIATTR_KPARAM_INFO
	.align		4
.L_137:
        /*0038*/ 	.byte	0x04, 0x17
        /*003a*/ 	.short	(.L_139 - .L_138)
.L_138:
        /*003c*/ 	.word	0x00000000
        /*0040*/ 	.short	0x0000
        /*0042*/ 	.short	0x0000
        /*0044*/ 	.byte	0x00, 0xf5, 0x21, 0x00


	//----- nvinfo : EIATTR_SPARSE_MMA_MASK
	.align		4
.L_139:
        /*0048*/ 	.byte	0x03, 0x50
        /*004a*/ 	.short	0x0000


	//----- nvinfo : EIATTR_MAXREG_COUNT
	.align		4
        /*004c*/ 	.byte	0x03, 0x1b
        /*004e*/ 	.short	0x00ff


	//----- nvinfo : EIATTR_MERCURY_ISA_VERSION
	.align		4
        /*0050*/ 	.byte	0x03, 0x5f
        /*0052*/ 	.short	0x0101


	//----- nvinfo : EIATTR_VRC_CTA_INIT_COUNT
	.align		4
        /*0054*/ 	.byte	0x02, 0x4a
	.zero		1
	.zero		1


	//----- nvinfo : EIATTR_EXIT_INSTR_OFFSETS
	.align		4
        /*0058*/ 	.byte	0x04, 0x1c
        /*005a*/ 	.short	(.L_141 - .L_140)


	//   ....[0]....
.L_140:
        /*005c*/ 	.word	0x000000c0


	//   ....[1]....
        /*0060*/ 	.word	0x00000150


	//----- nvinfo : EIATTR_CBANK_PARAM_SIZE
	.align		4
.L_141:
        /*0064*/ 	.byte	0x03, 0x19
        /*0066*/ 	.short	0x0018


	//----- nvinfo : EIATTR_PARAM_CBANK
	.align		4
        /*0068*/ 	.byte	0x04, 0x0a
        /*006a*/ 	.short	(.L_143 - .L_142)
	.align		4
.L_142:
        /*006c*/ 	.word	index@(.nv.constant0._Z18transferDataKernelPiS_ii)
        /*0070*/ 	.short	0x0380
        /*0072*/ 	.short	0x0018


	//----- nvinfo : EIATTR_SW_WAR
	.align		4
.L_143:
        /*0074*/ 	.byte	0x04, 0x36
        /*0076*/ 	.short	(.L_145 - .L_144)
.L_144:
        /*0078*/ 	.word	0x00000008
.L_145:


//--------------------- .nv.info._Z24seamImportanceCalculatorPiPaii --------------------------
	.section	.nv.info._Z24seamImportanceCalculatorPiPaii,"",@"SHT_CUDA_INFO"
	.sectionflags	@""
	.align	4


	//----- nvinfo : EIATTR_CUDA_API_VERSION
	.align		4
        /*0000*/ 	.byte	0x04, 0x37
        /*0002*/ 	.short	(.L_147 - .L_146)
.L_146:
        /*0004*/ 	.word	0x00000082


	//----- nvinfo : EIATTR_KPARAM_INFO
	.align		4
.L_147:
        /*0008*/ 	.byte	0x04, 0x17
        /*000a*/ 	.short	(.L_149 - .L_148)
.L_148:
        /*000c*/ 	.word	0x00000000
        /*0010*/ 	.short	0x0003
        /*0012*/ 	.short	0x0014
        /*0014*/ 	.byte	0x00, 0xf0, 0x11, 0x00


	//----- nvinfo : EIATTR_KPARAM_INFO
	.align		4
.L_149:
        /*0018*/ 	.byte	0x04, 0x17
        /*001a*/ 	.short	(.L_151 - .L_150)
.L_150:
        /*001c*/ 	.word	0x00000000
        /*0020*/ 	.short	0x0002
        /*0022*/ 	.short	0x0010
        /*0024*/ 	.byte	0x00, 0xf0, 0x11, 0x00


	//----- nvinfo : EIATTR_KPARAM_INFO
	.align		4
.L_151:
        /*0028*/ 	.byte	0x04, 0x17
        /*002a*/ 	.short	(.L_153 - .L_152)
.L_152:
        /*002c*/ 	.word	0x00000000
        /*0030*/ 	.short	0x0001
        /*0032*/ 	.short	0x0008
        /*0034*/ 	.byte	0x00, 0xf5, 0x21, 0x00


	//----- nvinfo : EIATTR_KPARAM_INFO
	.align		4
.L_153:
        /*0038*/ 	.byte	0x04, 0x17
        /*003a*/ 	.short	(.L_155 - .L_154)
.L_154:
        /*003c*/ 	.word	0x00000000
        /*0040*/ 	.short	0x0000
        /*0042*/ 	.short	0x0000
        /*0044*/ 	.byte	0x00, 0xf5, 0x21, 0x00


	//----- nvinfo : EIATTR_SPARSE_MMA_MASK
	.align		4
.L_155:
        /*0048*/ 	.byte	0x03, 0x50
        /*004a*/ 	.short	0x0000


	//----- nvinfo : EIATTR_MAXREG_COUNT
	.align		4
        /*004c*/ 	.byte	0x03, 0x1b
        /*004e*/ 	.short	0x00ff


	//----- nvinfo : EIATTR_NUM_BARRIERS
	.align		4
        /*0050*/ 	.byte	0x02, 0x4c
        /*0052*/ 	.byte	0x01
	.zero		1


	//----- nvinfo : EIATTR_MERCURY_ISA_VERSION
	.align		4
        /*0054*/ 	.byte	0x03, 0x5f
        /*0056*/ 	.short	0x0101


	//----- nvinfo : EIATTR_VRC_CTA_INIT_COUNT
	.align		4
        /*0058*/ 	.byte	0x02, 0x4a
	.zero		1
	.zero		1


	//----- nvinfo : EIATTR_EXIT_INSTR_OFFSETS
	.align		4
        /*005c*/ 	.byte	0x04, 0x1c
        /*005e*/ 	.short	(.L_157 - .L_156)


	//   ....[0]....
.L_156:
        /*0060*/ 	.word	0x00000110


	//   ....[1]....
        /*0064*/ 	.word	0x00000680


	//   ....[2]....
        /*0068*/ 	.word	0x000008c0


	//----- nvinfo : EIATTR_CRS_STACK_SIZE
	.align		4
.L_157:
        /*006c*/ 	.byte	0x04, 0x1e
        /*006e*/ 	.short	(.L_159 - .L_158)
.L_158:
        /*0070*/ 	.word	0x00000000


	//----- nvinfo : EIATTR_CBANK_PARAM_SIZE
	.align		4
.L_159:
        /*0074*/ 	.byte	0x03, 0x19
        /*0076*/ 	.short	0x0018


	//----- nvinfo : EIATTR_PARAM_CBANK
	.align		4
        /*0078*/ 	.byte	0x04, 0x0a
        /*007a*/ 	.short	(.L_161 - .L_160)
	.align		4
.L_160:
        /*007c*/ 	.word	index@(.nv.constant0._Z24seamImportanceCalculatorPiPaii)
        /*0080*/ 	.short	0x0380
        /*0082*/ 	.short	0x0018


	//----- nvinfo : EIATTR_SW_WAR
	.align		4
.L_161:
        /*0084*/ 	.byte	0x04, 0x36
        /*0086*/ 	.short	(.L_163 - .L_162)
.L_162:
        /*0088*/ 	.word	0x00000008
.L_163:


//--------------------- .nv.info._Z22energyCalculatorKernelPhiiPfS0_Pi --------------------------
	.section	.nv.info._Z22energyCalculatorKernelPhiiPfS0_Pi,"",@"SHT_CUDA_INFO"
	.sectionflags	@""
	.align	4


	//----- nvinfo : EIATTR_CUDA_API_VERSION
	.align		4
        /*0000*/ 	.byte	0x04, 0x37
        /*0002*/ 	.short	(.L_165 - .L_164)
.L_164:
        /*0004*/ 	.word	0x00000082


	//----- nvinfo : EIATTR_KPARAM_INFO
	.align		4
.L_165:
        /*0008*/ 	.byte	0x04, 0x17
        /*000a*/ 	.short	(.L_167 - .L_166)
.L_166:
        /*000c*/ 	.word	0x00000000
        /*0010*/ 	.short	0x0005
        /*0012*/ 	.short	0x0020
        /*0014*/ 	.byte	0x00, 0xf5, 0x21, 0x00


	//----- nvinfo : EIATTR_KPARAM_INFO
	.align		4
.L_167:
        /*0018*/ 	.byte	0x04, 0x17
        /*001a*/ 	.short	(.L_169 - .L_168)
.L_168:
        /*001c*/ 	.word	0x00000000
        /*0020*/ 	.short	0x0004
        /*0022*/ 	.short	0x0018
        /*0024*/ 	.byte	0x00, 0xf5, 0x21, 0x00


	//----- nvinfo : EIATTR_KPARAM_INFO
	.align		4
.L_169:
        /*0028*/ 	.byte	0x04, 0x17
        /*002a*/ 	.short	(.L_171 - .L_170)
.L_170:
        /*002c*/ 	.word	0x00000000
        /*0030*/ 	.short	0x0003
        /*0032*/ 	.short	0x0010
        /*0034*/ 	.byte	0x00, 0xf5, 0x21, 0x00


	//----- nvinfo : EIATTR_KPARAM_INFO
	.align		4
.L_171:
        /*0038*/ 	.byte	0x04, 0x17
        /*003a*/ 	.short	(.L_173 - .L_172)
.L_172:
        /*003c*/ 	.word	0x00000000
        /*0040*/ 	.short	0x0002
        /*0042*/ 	.short	0x000c
        /*0044*/ 	.byte	0x00, 0xf0, 0x11, 0x00


	//----- nvinfo : EIATTR_KPARAM_INFO
	.align		4
.L_173:
        /*0048*/ 	.byte	0x04, 0x17
        /*004a*/ 	.short	(.L_175 - .L_174)
.L_174:
        /*004c*/ 	.word	0x00000000
        /*0050*/ 	.short	0x0001
        /*0052*/ 	.short	0x0008
        /*0054*/ 	.byte	0x00, 0xf0, 0x11, 0x00


	//----- nvinfo : EIATTR_KPARAM_INFO
	.align		4
.L_175:
        /*0058*/ 	.byte	0x04, 0x17
        /*005a*/ 	.short	(.L_177 - .L_176)
.L_176:
        /*005c*/ 	.word	0x00000000
        /*0060*/ 	.short	0x0000
        /*0062*/ 	.short	0x0000
        /*0064*/ 	.byte	0x00, 0xf5, 0x21, 0x00


	//----- nvinfo : EIATTR_SPARSE_MMA_MASK
	.align		4
.L_177:
        /*0068*/ 	.byte	0x03, 0x50
        /*006a*/ 	.short	0x0000


	//----- nvinfo : EIATTR_MAXREG_COUNT
	.align		4
        /*006c*/ 	.byte	0x03, 0x1b
        /*006e*/ 	.short	0x00ff


	//----- nvinfo : EIATTR_MERCURY_ISA_VERSION
	.align		4
        /*0070*/ 	.byte	0x03, 0x5f
        /*0072*/ 	.short	0x0101


	//----- nvinfo : EIATTR_VRC_CTA_INIT_COUNT
	.align		4
        /*0074*/ 	.byte	0x02, 0x4a
	.zero		1
	.zero		1


	//----- nvinfo : EIATTR_EXIT_INSTR_OFFSETS
	.align		4
        /*0078*/ 	.byte	0x04, 0x1c
        /*007a*/ 	.short	(.L_179 - .L_178)


	//   ....[0]....
.L_178:
        /*007c*/ 	.word	0x000000c0


	//   ....[1]....
        /*0080*/ 	.word	0x00000740


	//----- nvinfo : EIATTR_CBANK_PARAM_SIZE
	.align		4
.L_179:
        /*0084*/ 	.byte	0x03, 0x19
        /*0086*/ 	.short	0x0028


	//----- nvinfo : EIATTR_PARAM_CBANK
	.align		4
        /*0088*/ 	.byte	0x04, 0x0a
        /*008a*/ 	.short	(.L_181 - .L_180)
	.align		4
.L_180:
        /*008c*/ 	.word	index@(.nv.constant0._Z22energyCalculatorKernelPhiiPfS0_Pi)
        /*0090*/ 	.short	0x0380
        /*0092*/ 	.short	0x0028


	//----- nvinfo : EIATTR_SW_WAR
	.align		4
.L_181:
        /*0094*/ 	.byte	0x04, 0x36
        /*0096*/ 	.short	(.L_183 - .L_182)
.L_182:
        /*0098*/ 	.word	0x00000008
.L_183:


//--------------------- .nv.info._Z21convertRgb2GrayKernelPhiiS_ --------------------------
	.section	.nv.info._Z21convertRgb2GrayKernelPhiiS_,"",@"SHT_CUDA_INFO"
	.sectionflags	@""
	.align	4


	//----- nvinfo : EIATTR_CUDA_API_VERSION
	.align		4
        /*0000*/ 	.byte	0x04, 0x37
        /*0002*/ 	.short	(.L_185 - .L_184)
.L_184:
        /*0004*/ 	.word	0x00000082


	//----- nvinfo : EIATTR_KPARAM_INFO
	.align		4
.L_185:
        /*0008*/ 	.byte	0x04, 0x17
        /*000a*/ 	.short	(.L_187 - .L_186)
.L_186:
        /*000c*/ 	.word	0x00000000
        /*0010*/ 	.short	0x0003
        /*0012*/ 	.short	0x0010
        /*0014*/ 	.byte	0x00, 0xf5, 0x21, 0x00


	//----- nvinfo : EIATTR_KPARAM_INFO
	.align		4
.L_187:
        /*0018*/ 	.byte	0x04, 0x17
        /*001a*/ 	.short	(.L_189 - .L_188)
.L_188:
        /*001c*/ 	.word	0x00000000
        /*0020*/ 	.short	0x0002
        /*0022*/ 	.short	0x000c
        /*0024*/ 	.byte	0x00, 0xf0, 0x11, 0x00


	//----- nvinfo : EIATTR_KPARAM_INFO
	.align		4
.L_189:
        /*0028*/ 	.byte	0x04, 0x17
        /*002a*/ 	.short	(.L_191 - .L_190)
.L_190:
        /*002c*/ 	.word	0x00000000
        /*0030*/ 	.short	0x0001
        /*0032*/ 	.short	0x0008
        /*0034*/ 	.byte	0x00, 0xf0, 0x11, 0x00


	//----- nvinfo : EIATTR_KPARAM_INFO
	.align		4
.L_191:
        /*0038*/ 	.byte	0x04, 0x17
        /*003a*/ 	.short	(.L_193 - .L_192)
.L_192:
        /*003c*/ 	.word	0x00000000
        /*0040*/ 	.short	0x0000
        /*0042*/ 	.short	0x0000
        /*0044*/ 	.byte	0x00, 0xf5, 0x21, 0x00


	//----- nvinfo : EIATTR_SPARSE_MMA_MASK
	.align		4
.L_193:
        /*0048*/ 	.byte	0x03, 0x50
        /*004a*/ 	.short	0x0000


	//----- nvinfo : EIATTR_MAXREG_COUNT
	.align		4
        /*004c*/ 	.byte	0x03, 0x1b
        /*004e*/ 	.short	0x00ff


	//----- nvinfo : EIATTR_MERCURY_ISA_VERSION
	.align		4
        /*0050*/ 	.byte	0x03, 0x5f
        /*0052*/ 	.short	0x0101


	//----- nvinfo : EIATTR_VRC_CTA_INIT_COUNT
	.align		4
        /*0054*/ 	.byte	0x02, 0x4a
	.zero		1
	.zero		1


	//----- nvinfo : EIATTR_EXIT_INSTR_OFFSETS
	.align		4
        /*0058*/ 	.byte	0x04, 0x1c
        /*005a*/ 	.short	(.L_195 - .L_194)


	//   ....[0]....
.L_194:
        /*005c*/ 	.word	0x000000c0


	//   ....[1]....
        /*0060*/ 	.word	0x00000270


	//----- nvinfo : EIATTR_CBANK_PARAM_SIZE
	.align		4
.L_195:
        /*0064*/ 	.byte	0x03, 0x19
        /*0066*/ 	.short	0x0018


	//----- nvinfo : EIATTR_PARAM_CBANK
	.align		4
        /*0068*/ 	.byte	0x04, 0x0a
        /*006a*/ 	.short	(.L_197 - .L_196)
	.align		4
.L_196:
        /*006c*/ 	.word	index@(.nv.constant0._Z21convertRgb2GrayKernelPhiiS_)
        /*0070*/ 	.short	0x0380
        /*0072*/ 	.short	0x0018


	//----- nvinfo : EIATTR_SW_WAR
	.align		4
.L_197:
        /*0074*/ 	.byte	0x04, 0x36
        /*0076*/ 	.short	(.L_199 - .L_198)
.L_198:
        /*0078*/ 	.word	0x00000008
.L_199:


//--------------------- .nv.callgraph             --------------------------
	.section	.nv.callgraph,"",@"SHT_CUDA_CALLGRAPH"
	.align	4
	.sectionentsize	8
	.align		4
        /*0000*/ 	.word	0x00000000
	.align		4
        /*0004*/ 	.word	0xffffffff
	.align		4
        /*0008*/ 	.word	0x00000000
	.align		4
        /*000c*/ 	.word	0xfffffffe
	.align		4
        /*0010*/ 	.word	0x00000000
	.align		4
        /*0014*/ 	.word	0xfffffffd
	.align		4
        /*0018*/ 	.word	0x00000000
	.align		4
        /*001c*/ 	.word	0xfffffffc


//--------------------- .text._Z14findMinsKernelPiS_iS_S_ --------------------------
	.section	.text._Z14findMinsKernelPiS_iS_S_,"ax",@progbits
	.align	128
        .global         _Z14findMinsKernelPiS_iS_S_
        .type           _Z14findMinsKernelPiS_iS_S_,@function
        .size           _Z14findMinsKernelPiS_iS_S_,(.L_x_23 - _Z14findMinsKernelPiS_iS_S_)
        .other          _Z14findMinsKernelPiS_iS_S_,@"STO_CUDA_ENTRY STV_DEFAULT"
_Z14findMinsKernelPiS_iS_S_:
.text._Z14findMinsKernelPiS_iS_S_:
[----:B------:R-:W-:Y:S01]  /*0000*/  LDC R1, c[0x0][0x37c] ;  /* 0x0000df00ff017b82 */ /* 0x000fe20000000800 */
[----:B------:R-:W0:Y:S01]  /*0010*/  S2R R0, SR_CTAID.X ;  /* 0x0000000000007919 */ /* 0x000e220000002500 */
[----:B------:R-:W0:Y:S06]  /*0020*/  LDCU UR6, c[0x0][0x360] ;  /* 0x00006c00ff0677ac */ /* 0x000e2c0008000800 */
[----:B------:R-:W1:Y:S01]  /*0030*/  LDC.64 R4, c[0x0][0x380] ;  /* 0x0000e000ff047b82 */ /* 0x000e620000000a00 */
[----:B------:R-:W2:Y:S01]  /*0040*/  S2R R11, SR_TID.X ;  /* 0x00000000000b7919 */ /* 0x000ea20000002100 */
[----:B------:R-:W3:Y:S06]  /*0050*/  LDCU.64 UR4, c[0x0][0x358] ;  /* 0x00006b00ff0477ac */ /* 0x000eec0008000a00 */
[----:B------:R-:W4:Y:S01]  /*0060*/  LDC.64 R6, c[0x0][0x388] ;  /* 0x0000e200ff067b82 */ /* 0x000f220000000a00 */
[----:B0-----:R-:W-:-:S04]  /*0070*/  IMAD R2, R0, UR6, RZ ;  /* 0x0000000600027c24 */ /* 0x001fc8000f8e02ff */
[----:B------:R-:W-:-:S04]  /*0080*/  IMAD.SHL.U32 R2, R2, 0x2, RZ ;  /* 0x0000000202027824 */ /* 0x000fc800078e00ff */
[----:B--2---:R-:W-:-:S04]  /*0090*/  IMAD.IADD R3, R2, 0x1, R11 ;  /* 0x0000000102037824 */ /* 0x004fc800078e020b */
[----:B-1----:R-:W-:-:S04]  /*00a0*/  IMAD.WIDE R4, R3, 0x4, R4 ;  /* 0x0000000403047825 */ /* 0x002fc800078e0204 */
[----:B----4-:R-:W-:Y:S01]  /*00b0*/  IMAD.WIDE R6, R3, 0x4, R6 ;  /* 0x0000000403067825 */ /* 0x010fe200078e0206 */
[----:B---3--:R-:W-:-:S07]  /*00c0*/  MOV R3, UR6 ;  /* 0x0000000600037c02 */ /* 0x008fce0008000f00 */
.L_x_2:
[----:B------:R-:W-:Y:S01]  /*00d0*/  ISETP.GE.U32.AND P0, PT, R11, R3, PT ;  /* 0x000000030b00720c */ /* 0x000fe20003f06070 */
[----:B------:R-:W-:-:S12]  /*00e0*/  BSSY.RECONVERGENT B0, `(.L_x_0) ;  /* 0x000000e000007945 */ /* 0x000fd80003800200 */
[----:B0-----:R-:W-:Y:S05]  /*00f0*/  @P0 BRA `(.L_x_1) ;  /* 0x0000000000300947 */ /* 0x001fea0003800000 */
[----:B------:R-:W-:Y:S01]  /*0100*/  IMAD.SHL.U32 R13, R3, 0x4, RZ ;  /* 0x00000004030d7824 */ /* 0x000fe200078e00ff */
[----:B------:R-:W2:Y:S04]  /*0110*/  LDG.E R10, desc[UR4][R4.64] ;  /* 0x00000004040a7981 */ /* 0x000ea8000c1e1900 */
[----:B------:R-:W-:-:S04]  /*0120*/  IADD3 R8, P0, PT, R4, R13, RZ ;  /* 0x0000000d04087210 */ /* 0x000fc80007f1e0ff */
[----:B------:R-:W-:-:S05]  /*0130*/  IADD3.X R9, PT, PT, RZ, R5, RZ, P0, !PT ;  /* 0x00000005ff097210 */ /* 0x000fca00007fe4ff */
[----:B------:R-:W2:Y:S02]  /*0140*/  LDG.E R15, desc[UR4][R8.64] ;  /* 0x00000004080f7981 */ /* 0x000ea4000c1e1900 */
[----:B--2---:R-:W-:-:S13]  /*0150*/  ISETP.GT.AND P0, PT, R10, R15, PT ;  /* 0x0000000f0a00720c */ /* 0x004fda0003f04270 */
[----:B------:R-:W-:Y:S05]  /*0160*/  @!P0 BRA `(.L_x_1) ;  /* 0x0000000000148947 */ /* 0x000fea0003800000 */
[----:B------:R-:W-:Y:S01]  /*0170*/  IADD3 R8, P0, PT, R6, R13, RZ ;  /* 0x0000000d06087210 */ /* 0x000fe20007f1e0ff */
[----:B------:R0:W-:Y:S03]  /*0180*/  STG.E desc[UR4][R4.64], R15 ;  /* 0x0000000f04007986 */ /* 0x0001e6000c101904 */
[----:B------:R-:W-:-:S06]  /*0190*/  IADD3.X R9, PT, PT, RZ, R7, RZ, P0, !PT ;  /* 0x00000007ff097210 */ /* 0x000fcc00007fe4ff */
[----:B------:R-:W2:Y:S04]  /*01a0*/  LDG.E R9, desc[UR4][R8.64] ;  /* 0x0000000408097981 */ /* 0x000ea8000c1e1900 */
[----:B--2---:R0:W-:Y:S02]  /*01b0*/  STG.E desc[UR4][R6.64], R9 ;  /* 0x0000000906007986 */ /* 0x0041e4000c101904 */
.L_x_1:
[----:B------:R-:W-:Y:S05]  /*01c0*/  BSYNC.RECONVERGENT B0 ;  /* 0x0000000000007941 */ /* 0x000fea0003800200 */
.L_x_0:
[----:B------:R-:W-:Y:S01]  /*01d0*/  BAR.SYNC.DEFER_BLOCKING 0x0 ;  /* 0x0000000000007b1d */ /* 0x000fe20000010000 */
[----:B------:R-:W-:Y:S02]  /*01e0*/  ISETP.GT.U32.AND P0, PT, R3, 0x1, PT ;  /* 0x000000010300780c */ /* 0x000fe40003f04070 */
[----:B------:R-:W-:-:S11]  /*01f0*/  SHF.R.U32.HI R3, RZ, 0x1, R3 ;  /* 0x00000001ff037819 */ /* 0x000fd60000011603 */
[----:B------:R-:W-:Y:S05]  /*0200*/  @P0 BRA `(.L_x_2) ;  /* 0xfffffffc00b00947 */ /* 0x000fea000383ffff */
[----:B------:R-:W-:-:S13]  /*0210*/  ISETP.NE.AND P0, PT, R11, RZ, PT ;  /* 0x000000ff0b00720c */ /* 0x000fda0003f05270 */
[----:B------:R-:W-:Y:S05]  /*0220*/  @P0 EXIT ;  /* 0x000000000000094d */ /* 0x000fea0003800000 */
[----:B0-----:R-:W0:Y:S08]  /*0230*/  LDC.64 R4, c[0x0][0x380] ;  /* 0x0000e000ff047b82 */ /* 0x001e300000000a00 */
[----:B------:R-:W1:Y:S08]  /*0240*/  LDC.64 R6, c[0x0][0x398] ;  /* 0x0000e600ff067b82 */ /* 0x000e700000000a00 */
[----:B------:R-:W2:Y:S01]  /*0250*/  LDC.64 R8, c[0x0][0x388] ;  /* 0x0000e200ff087b82 */ /* 0x000ea20000000a00 */
[----:B0-----:R-:W-:-:S06]  /*0260*/  IMAD.WIDE R4, R2, 0x4, R4 ;  /* 0x0000000402047825 */ /* 0x001fcc00078e0204 */
[----:B------:R-:W3:Y:S01]  /*0270*/  LDG.E R5, desc[UR4][R4.64] ;  /* 0x0000000404057981 */ /* 0x000ee2000c1e1900 */
[----:B-1----:R-:W-:-:S04]  /*0280*/  IMAD.WIDE.U32 R6, R0, 0x4, R6 ;  /* 0x0000000400067825 */ /* 0x002fc800078e0006 */
[----:B--2---:R-:W-:Y:S02]  /*0290*/  IMAD.WIDE R2, R2, 0x4, R8 ;  /* 0x0000000402027825 */ /* 0x004fe400078e0208 */
[----:B------:R-:W0:Y:S01]  /*02a0*/  LDC.64 R8, c[0x0][0x3a0] ;  /* 0x0000e800ff087b82 */ /* 0x000e220000000a00 */
[----:B---3--:R-:W-:Y:S04]  /*02b0*/  STG.E desc[UR4][R6.64], R5 ;  /* 0x0000000506007986 */ /* 0x008fe8000c101904 */
[----:B------:R-:W2:Y:S01]  /*02c0*/  LDG.E R3, desc[UR4][R2.64] ;  /* 0x0000000402037981 */ /* 0x000ea2000c1e1900 */
[----:B0-----:R-:W-:-:S05]  /*02d0*/  IMAD.WIDE.U32 R8, R0, 0x4, R8 ;  /* 0x0000000400087825 */ /* 0x001fca00078e0008 */
[----:B--2---:R-:W-:Y:S01]  /*02e0*/  STG.E desc[UR4][R8.64], R3 ;  /* 0x0000000308007986 */ /* 0x004fe2000c101904 */
[----:B------:R-:W-:Y:S05]  /*02f0*/  EXIT ;  /* 0x000000000000794d */ /* 0x000fea0003800000 */
.L_x_3:
[----:B------:R-:W-:-:S00]  /*0300*/  BRA `(.L_x_3) ;  /* 0xfffffffc00fc7947 */ /* 0x000fc0000383ffff */
[----:B------:R-:W-:-:S00]  /*0310*/  NOP ;  /* 0x0000000000007918 */ /* 0x000fc00000000000 */
        /* <DEDUP_REMOVED lines=14> */
.L_x_23:


//--------------------- .text._Z13createIndicesPii --------------------------
	.section	.text._Z13createIndicesPii,"ax",@progbits
	.align	128
        .global         _Z13createIndicesPii
        .type           _Z13createIndicesPii,@function
        .size           _Z13createIndicesPii,(.L_x_24 - _Z13createIndicesPii)
        .other          _Z13createIndicesPii,@"STO_CUDA_ENTRY STV_DEFAULT"
_Z13createIndicesPii:
.text._Z13createIndicesPii:
[----:B------:R-:W-:Y:S01]  /*0000*/  LDC R1, c[0x0][0x37c] ;  /* 0x0000df00ff017b82 */ /* 0x000fe20000000800 */
[----:B------:R-:W0:Y:S07]  /*0010*/  S2R R0, SR_TID.X ;  /* 0x0000000000007919 */ /* 0x000e2e0000002100 */
[----:B------:R-:W0:Y:S01]  /*0020*/  S2UR UR4, SR_CTAID.X ;  /* 0x00000000000479c3 */ /* 0x000e220000002500 */
[----:B------:R-:W1:Y:S07]  /*0030*/  LDCU UR5, c[0x0][0x388] ;  /* 0x00007100ff0577ac */ /* 0x000e6e0008000800 */
[----:B------:R-:W0:Y:S02]  /*0040*/  LDC R5, c[0x0][0x360] ;  /* 0x0000d800ff057b82 */ /* 0x000e240000000800 */
[----:B0-----:R-:W-:-:S05]  /*0050*/  IMAD R5, R5, UR4, R0 ;  /* 0x0000000405057c24 */ /* 0x001fca000f8e0200 */
[----:B-1----:R-:W-:-:S13]  /*0060*/  ISETP.GE.AND P0, PT, R5, UR5, PT ;  /* 0x0000000505007c0c */ /* 0x002fda000bf06270 */
[----:B------:R-:W-:Y:S05]  /*0070*/  @P0 EXIT ;  /* 0x000000000000094d */ /* 0x000fea0003800000 */
[----:B------:R-:W0:Y:S01]  /*0080*/  LDC.64 R2, c[0x0][0x380] ;  /* 0x0000e000ff027b82 */ /* 0x000e220000000a00 */
[----:B------:R-:W1:Y:S01]  /*0090*/  LDCU.64 UR4, c[0x0][0x358] ;  /* 0x00006b00ff0477ac */ /* 0x000e620008000a00 */
[----:B0-----:R-:W-:-:S05]  /*00a0*/  IMAD.WIDE R2, R5, 0x4, R2 ;  /* 0x0000000405027825 */ /* 0x001fca00078e0202 */
[----:B-1----:R-:W-:Y:S01]  /*00b0*/  STG.E desc[UR4][R2.64], R5 ;  /* 0x0000000502007986 */ /* 0x002fe2000c101904 */
[----:B------:R-:W-:Y:S05]  /*00c0*/  EXIT ;  /* 0x000000000000794d */ /* 0x000fea0003800000 */
.L_x_4:
        /* <DEDUP_REMOVED lines=11> */
.L_x_24:


//--------------------- .text._Z14removeInPixelsPhii --------------------------
	.section	.text._Z14removeInPixelsPhii,"ax",@progbits
	.align	128
        .global         _Z14removeInPixelsPhii
        .type           _Z14removeInPixelsPhii,@function
        .size           _Z14removeInPixelsPhii,(.L_x_25 - _Z14removeInPixelsPhii)
        .other          _Z14removeInPixelsPhii,@"STO_CUDA_ENTRY STV_DEFAULT"
_Z14removeInPixelsPhii:
.text._Z14removeInPixelsPhii:
[----:B------:R-:W-:Y:S01]  /*0000*/  LDC R1, c[0x0][0x37c] ;  /* 0x0000df00ff017b82 */ /* 0x000fe20000000800 */
[----:B------:R-:W0:Y:S07]  /*0010*/  S2R R3, SR_TID.X ;  /* 0x0000000000037919 */ /* 0x000e2e0000002100 */
[----:B------:R-:W0:Y:S01]  /*0020*/  S2UR UR4, SR_CTAID.X ;  /* 0x00000000000479c3 */ /* 0x000e220000002500 */
[----:B------:R-:W1:Y:S07]  /*0030*/  LDCU.64 UR6, c[0x0][0x388] ;  /* 0x00007100ff0677ac */ /* 0x000e6e0008000a00 */
[----:B------:R-:W0:Y:S02]  /*0040*/  LDC R0, c[0x0][0x360] ;  /* 0x0000d800ff007b82 */ /* 0x000e240000000800 */
[----:B0-----:R-:W-:-:S04]  /*0050*/  IMAD R0, R0, UR4, R3 ;  /* 0x0000000400007c24 */ /* 0x001fc8000f8e0203 */
[----:B-1----:R-:W-:-:S04]  /*0060*/  VIADD R0, R0, UR6 ;  /* 0x0000000600007c36 */ /* 0x002fc80008000000 */
[----:B------:R-:W-:-:S05]  /*0070*/  VIADD R2, R0, 0x3 ;  /* 0x0000000300027836 */ /* 0x000fca0000000000 */
[----:B------:R-:W-:-:S13]  /*0080*/  ISETP.GE.AND P0, PT, R2, UR7, PT ;  /* 0x0000000702007c0c */ /* 0x000fda000bf06270 */
[----:B------:R-:W-:Y:S05]  /*0090*/  @P0 EXIT ;  /* 0x000000000000094d */ /* 0x000fea0003800000 */
[----:B------:R-:W0:Y:S01]  /*00a0*/  LDCU.64 UR6, c[0x0][0x380] ;  /* 0x00007000ff0677ac */ /* 0x000e220008000a00 */
[----:B------:R-:W1:Y:S01]  /*00b0*/  LDCU.64 UR4, c[0x0][0x358] ;  /* 0x00006b00ff0477ac */ /* 0x000e620008000a00 */
[----:B0-----:R-:W-:-:S04]  /*00c0*/  IADD3 R2, P0, PT, R0, UR6, RZ ;  /* 0x0000000600027c10 */ /* 0x001fc8000ff1e0ff */
[----:B------:R-:W-:-:S05]  /*00d0*/  LEA.HI.X.SX32 R3, R0, UR7, 0x1, P0 ;  /* 0x0000000700037c11 */ /* 0x000fca00080f0eff */
[----:B-1----:R-:W2:Y:S01]  /*00e0*/  LDG.E.U8 R5, desc[UR4][R2.64+0x3] ;  /* 0x0000030402057981 */ /* 0x002ea2000c1e1100 */
[----:B------:R-:W-:Y:S06]  /*00f0*/  BAR.SYNC.DEFER_BLOCKING 0x0 ;  /* 0x0000000000007b1d */ /* 0x000fec0000010000 */
[----:B--2---:R-:W-:Y:S01]  /*0100*/  STG.E.U8 desc[UR4][R2.64], R5 ;  /* 0x0000000502007986 */ /* 0x004fe2000c101104 */
[----:B------:R-:W-:Y:S05]  /*0110*/  EXIT ;  /* 0x000000000000794d */ /* 0x000fea0003800000 */
.L_x_5:
        /* <DEDUP_REMOVED lines=14> */
.L_x_25:


//--------------------- .text._Z14removeInEnergyPiii --------------------------
	.section	.text._Z14removeInEnergyPiii,"ax",@progbits
	.align	128
        .global         _Z14removeInEnergyPiii
        .type           _Z14removeInEnergyPiii,@function
        .size           _Z14removeInEnergyPiii,(.L_x_26 - _Z14removeInEnergyPiii)
        .other          _Z14removeInEnergyPiii,@"STO_CUDA_ENTRY STV_DEFAULT"
_Z14removeInEnergyPiii:
.text._Z14removeInEnergyPiii:
[----:B------:R-:W-:Y:S01]  /*0000*/  LDC R1, c[0x0][0x37c] ;  /* 0x0000df00ff017b82 */ /* 0x000fe20000000800 */
[----:B------:R-:W0:Y:S07]  /*0010*/  S2R R3, SR_TID.X ;  /* 0x0000000000037919 */ /* 0x000e2e0000002100 */
[----:B------:R-:W0:Y:S01]  /*0020*/  S2UR UR4, SR_CTAID.X ;  /* 0x00000000000479c3 */ /* 0x000e220000002500 */
[----:B------:R-:W1:Y:S07]  /*0030*/  LDCU.64 UR6, c[0x0][0x388] ;  /* 0x00007100ff0677ac */ /* 0x000e6e0008000a00 */
[----:B------:R-:W0:Y:S02]  /*0040*/  LDC R0, c[0x0][0x360] ;  /* 0x0000d800ff007b82 */ /* 0x000e240000000800 */
[----:B0-----:R-:W-:-:S05]  /*0050*/  IMAD R0, R0, UR4, R3 ;  /* 0x0000000400007c24 */ /* 0x001fca000f8e0203 */
[----:B-1----:R-:W-:-:S04]  /*0060*/  IADD3 R5, PT, PT, R0, UR6, RZ ;  /* 0x0000000600057c10 */ /* 0x002fc8000fffe0ff */
[----:B------:R-:W-:-:S04]  /*0070*/  IADD3 R0, PT, PT, R5, 0x1, RZ ;  /* 0x0000000105007810 */ /* 0x000fc80007ffe0ff */
[----:B------:R-:W-:-:S13]  /*0080*/  ISETP.GE.AND P0, PT, R0, UR7, PT ;  /* 0x0000000700007c0c */ /* 0x000fda000bf06270 */
[----:B------:R-:W-:Y:S05]  /*0090*/  @P0 EXIT ;  /* 0x000000000000094d */ /* 0x000fea0003800000 */
[----:B------:R-:W0:Y:S01]  /*00a0*/  LDC.64 R2, c[0x0][0x380] ;  /* 0x0000e000ff027b82 */ /* 0x000e220000000a00 */
[----:B------:R-:W1:Y:S01]  /*00b0*/  LDCU.64 UR4, c[0x0][0x358] ;  /* 0x00006b00ff0477ac */ /* 0x000e620008000a00 */
[----:B0-----:R-:W-:-:S05]  /*00c0*/  IMAD.WIDE R2, R5, 0x4, R2 ;  /* 0x0000000405027825 */ /* 0x001fca00078e0202 */
[----:B-1----:R-:W2:Y:S01]  /*00d0*/  LDG.E R5, desc[UR4][R2.64+0x4] ;  /* 0x0000040402057981 */ /* 0x002ea2000c1e1900 */
[----:B------:R-:W-:Y:S06]  /*00e0*/  BAR.SYNC.DEFER_BLOCKING 0x0 ;  /* 0x0000000000007b1d */ /* 0x000fec0000010000 */
[----:B--2---:R-:W-:Y:S01]  /*00f0*/  STG.E desc[UR4][R2.64], R5 ;  /* 0x0000000502007986 */ /* 0x004fe2000c101904 */
[----:B------:R-:W-:Y:S05]  /*0100*/  EXIT ;  /* 0x000000000000794d */ /* 0x000fea0003800000 */
.L_x_6:
        /* <DEDUP_REMOVED lines=15> */
.L_x_26:


//--------------------- .text._Z14copyARowKernelPiS_ii --------------------------
	.section	.text._Z14copyARowKernelPiS_ii,"ax",@progbits
	.align	128
        .global         _Z14copyARowKernelPiS_ii
        .type           _Z14copyARowKernelPiS_ii,@function
        .size           _Z14copyARowKernelPiS_ii,(.L_x_27 - _Z14copyARowKernelPiS_ii)
        .other          _Z14copyARowKernelPiS_ii,@"STO_CUDA_ENTRY STV_DEFAULT"
_Z14copyARowKernelPiS_ii:
.text._Z14copyARowKernelPiS_ii:
        /* <DEDUP_REMOVED lines=9> */
[----:B------:R-:W1:Y:S01]  /*0090*/  LDCU UR6, c[0x0][0x390] ;  /* 0x00007200ff0677ac */ /* 0x000e620008000800 */
[----:B------:R-:W2:Y:S01]  /*00a0*/  LDCU.64 UR4, c[0x0][0x358] ;  /* 0x00006b00ff0477ac */ /* 0x000ea20008000a00 */
[----:B-1----:R-:W-:-:S05]  /*00b0*/  IADD3 R5, PT, PT, R7, UR6, RZ ;  /* 0x0000000607057c10 */ /* 0x002fca000fffe0ff */
[----:B0-----:R-:W-:Y:S02]  /*00c0*/  IMAD.WIDE R2, R5, 0x4, R2 ;  /* 0x0000000405027825 */ /* 0x001fe400078e0202 */
[----:B------:R-:W0:Y:S04]  /*00d0*/  LDC.64 R4, c[0x0][0x380] ;  /* 0x0000e000ff047b82 */ /* 0x000e280000000a00 */
[----:B--2---:R-:W2:Y:S01]  /*00e0*/  LDG.E R3, desc[UR4][R2.64] ;  /* 0x0000000402037981 */ /* 0x004ea2000c1e1900 */
[----:B0-----:R-:W-:-:S05]  /*00f0*/  IMAD.WIDE R4, R7, 0x4, R4 ;  /* 0x0000000407047825 */ /* 0x001fca00078e0204 */
[----:B--2---:R-:W-:Y:S01]  /*0100*/  STG.E desc[UR4][R4.64], R3 ;  /* 0x0000000304007986 */ /* 0x004fe2000c101904 */
[----:B------:R-:W-:Y:S05]  /*0110*/  EXIT ;  /* 0x000000000000794d */ /* 0x000fea0003800000 */
.L_x_7:
        /* <DEDUP_REMOVED lines=14> */
.L_x_27:


//--------------------- .text._Z18transferDataKernelPiS_ii --------------------------
	.section	.text._Z18transferDataKernelPiS_ii,"ax",@progbits
	.align	128
        .global         _Z18transferDataKernelPiS_ii
        .type           _Z18transferDataKernelPiS_ii,@function
        .size           _Z18transferDataKernelPiS_ii,(.L_x_28 - _Z18transferDataKernelPiS_ii)
        .other          _Z18transferDataKernelPiS_ii,@"STO_CUDA_ENTRY STV_DEFAULT"
_Z18transferDataKernelPiS_ii:
.text._Z18transferDataKernelPiS_ii:
[----:B------:R-:W-:Y:S01]  /*0000*/  LDC R1, c[0x0][0x37c] ;  /* 0x0000df00ff017b82 */ /* 0x000fe20000000800 */
[----:B------:R-:W0:Y:S07]  /*0010*/  S2R R3, SR_TID.Y ;  /* 0x0000000000037919 */ /* 0x000e2e0000002200 */
[----:B------:R-:W0:Y:S01]  /*0020*/  S2UR UR4, SR_CTAID.Y ;  /* 0x00000000000479c3 */ /* 0x000e220000002600 */
[----:B------:R-:W1:Y:S01]  /*0030*/  LDCU.64 UR6, c[0x0][0x390] ;  /* 0x00007200ff0677ac */ /* 0x000e620008000a00 */
[----:B------:R-:W2:Y:S06]  /*0040*/  S2R R2, SR_TID.X ;  /* 0x0000000000027919 */ /* 0x000eac0000002100 */
[----:B------:R-:W0:Y:S08]  /*0050*/  LDC R0, c[0x0][0x364] ;  /* 0x0000d900ff007b82 */ /* 0x000e300000000800 */
[----:B------:R-:W2:Y:S08]  /*0060*/  S2UR UR5, SR_CTAID.X ;  /* 0x00000000000579c3 */ /* 0x000eb00000002500 */
[----:B------:R-:W2:Y:S01]  /*0070*/  LDC R5, c[0x0][0x360] ;  /* 0x0000d800ff057b82 */ /* 0x000ea20000000800 */
[----:B0-----:R-:W-:-:S05]  /*0080*/  IMAD R0, R0, UR4, R3 ;  /* 0x0000000400007c24 */ /* 0x001fca000f8e0203 */
[----:B-1----:R-:W-:Y:S01]  /*0090*/  ISETP.GE.AND P0, PT, R0, UR7, PT ;  /* 0x0000000700007c0c */ /* 0x002fe2000bf06270 */
[----:B--2---:R-:W-:-:S05]  /*00a0*/  IMAD R5, R5, UR5, R2 ;  /* 0x0000000505057c24 */ /* 0x004fca000f8e0202 */
[----:B------:R-:W-:-:S13]  /*00b0*/  ISETP.GE.OR P0, PT, R5, UR6, P0 ;  /* 0x0000000605007c0c */ /* 0x000fda0008706670 */
[----:B------:R-:W-:Y:S05]  /*00c0*/  @P0 EXIT ;  /* 0x000000000000094d */ /* 0x000fea0003800000 */
[----:B------:R-:W0:Y:S01]  /*00d0*/  LDC.64 R2, c[0x0][0x388] ;  /* 0x0000e200ff027b82 */ /* 0x000e220000000a00 */
[----:B------:R-:W1:Y:S01]  /*00e0*/  LDCU.64 UR4, c[0x0][0x358] ;  /* 0x00006b00ff0477ac */ /* 0x000e620008000a00 */
[----:B------:R-:W-:-:S06]  /*00f0*/  IMAD R7, R0, UR6, R5 ;  /* 0x0000000600077c24 */ /* 0x000fcc000f8e0205 */
[----:B------:R-:W2:Y:S01]  /*0100*/  LDC.64 R4, c[0x0][0x380] ;  /* 0x0000e000ff047b82 */ /* 0x000ea20000000a00 */
[----:B0-----:R-:W-:-:S06]  /*0110*/  IMAD.WIDE R2, R7, 0x4, R2 ;  /* 0x0000000407027825 */ /* 0x001fcc00078e0202 */
[----:B-1----:R-:W3:Y:S01]  /*0120*/  LDG.E R3, desc[UR4][R2.64] ;  /* 0x0000000402037981 */ /* 0x002ee2000c1e1900 */
[----:B--2---:R-:W-:-:S05]  /*0130*/  IMAD.WIDE R4, R7, 0x4, R4 ;  /* 0x0000000407047825 */ /* 0x004fca00078e0204 */
[----:B---3--:R-:W-:Y:S01]  /*0140*/  STG.E desc[UR4][R4.64], R3 ;  /* 0x0000000304007986 */ /* 0x008fe2000c101904 */
[----:B------:R-:W-:Y:S05]  /*0150*/  EXIT ;  /* 0x000000000000794d */ /* 0x000fea0003800000 */
.L_x_8:
        /* <DEDUP_REMOVED lines=10> */
.L_x_28:


//--------------------- .text._Z24seamImportanceCalculatorPiPaii --------------------------
	.section	.text._Z24seamImportanceCalculatorPiPaii,"ax",@progbits
	.align	128
        .global         _Z24seamImportanceCalculatorPiPaii
        .type           _Z24seamImportanceCalculatorPiPaii,@function
        .size           _Z24seamImportanceCalculatorPiPaii,(.L_x_29 - _Z24seamImportanceCalculatorPiPaii)
        .other          _Z24seamImportanceCalculatorPiPaii,@"STO_CUDA_ENTRY STV_DEFAULT"
_Z24seamImportanceCalculatorPiPaii:
.text._Z24seamImportanceCalculatorPiPaii:
[----:B------:R-:W-:Y:S01]  /*0000*/  LDC R1, c[0x0][0x37c] ;  /* 0x0000df00ff017b82 */ /* 0x000fe20000000800 */
[----:B------:R-:W0:Y:S07]  /*0010*/  S2R R12, SR_TID.X ;  /* 0x00000000000c7919 */ /* 0x000e2e0000002100 */
[----:B------:R-:W1:Y:S01]  /*0020*/  S2UR UR4, SR_CTAID.X ;  /* 0x00000000000479c3 */ /* 0x000e620000002500 */
[----:B------:R-:W1:Y:S01]  /*0030*/  LDCU UR5, c[0x0][0x360] ;  /* 0x00006c00ff0577ac */ /* 0x000e620008000800 */
[----:B------:R-:W2:Y:S06]  /*0040*/  LDCU UR6, c[0x0][0x390] ;  /* 0x00007200ff0677ac */ /* 0x000eac0008000800 */
[----:B------:R-:W3:Y:S01]  /*0050*/  LDC R6, c[0x0][0x394] ;  /* 0x0000e500ff067b82 */ /* 0x000ee20000000800 */
[----:B--2---:R-:W-:Y:S01]  /*0060*/  IMAD.U32 R5, RZ, RZ, UR6 ;  /* 0x00000006ff057e24 */ /* 0x004fe2000f8e00ff */
[----:B-1----:R-:W-:Y:S01]  /*0070*/  UIMAD UR4, UR4, UR5, URZ ;  /* 0x00000005040472a4 */ /* 0x002fe2000f8e02ff */
[----:B------:R-:W1:Y:S05]  /*0080*/  LDCU.64 UR6, c[0x0][0x358] ;  /* 0x00006b00ff0677ac */ /* 0x000e6a0008000a00 */
[----:B0-----:R-:W-:-:S05]  /*0090*/  VIADD R0, R12, UR4 ;  /* 0x000000040c007c36 */ /* 0x001fca0008000000 */
[----:B------:R-:W-:-:S13]  /*00a0*/  ISETP.GE.AND P0, PT, R0, R5, PT ;  /* 0x000000050000720c */ /* 0x000fda0003f06270 */
[----:B------:R-:W0:Y:S02]  /*00b0*/  @!P0 LDC.64 R2, c[0x0][0x388] ;  /* 0x0000e200ff028b82 */ /* 0x000e240000000a00 */
[----:B0-----:R-:W-:-:S04]  /*00c0*/  @!P0 IADD3 R2, P1, PT, R0, R2, RZ ;  /* 0x0000000200028210 */ /* 0x001fc80007f3e0ff */
[----:B------:R-:W-:Y:S02]  /*00d0*/  @!P0 LEA.HI.X.SX32 R3, R0, R3, 0x1, P1 ;  /* 0x0000000300038211 */ /* 0x000fe400008f0eff */
[----:B---3--:R-:W-:-:S03]  /*00e0*/  ISETP.GE.AND P1, PT, R6, 0x2, PT ;  /* 0x000000020600780c */ /* 0x008fc60003f26270 */
[----:B-1----:R0:W-:Y:S01]  /*00f0*/  @!P0 STG.E.U8 desc[UR6][R2.64], RZ ;  /* 0x000000ff02008986 */ /* 0x0021e2000c101106 */
[----:B------:R-:W-:Y:S09]  /*0100*/  BAR.SYNC.DEFER_BLOCKING 0x0 ;  /* 0x0000000000007b1d */ /* 0x000ff20000010000 */
[----:B0-----:R-:W-:Y:S05]  /*0110*/  @!P1 EXIT ;  /* 0x000000000000994d */ /* 0x001fea0003800000 */
[C---:B------:R-:W-:Y:S01]  /*0120*/  ISETP.NE.AND P1, PT, R6.reuse, 0x2, PT ;  /* 0x000000020600780c */ /* 0x040fe20003f25270 */
[----:B------:R-:W-:Y:S02]  /*0130*/  VIADD R6, R6, 0xffffffff ;  /* 0xffffffff06067836 */ /* 0x000fe40000000000 */
[----:B------:R-:W-:Y:S02]  /*0140*/  VIADD R7, R5, 0xffffffff ;  /* 0xffffffff05077836 */ /* 0x000fe40000000000 */
[----:B------:R-:W-:-:S08]  /*0150*/  IMAD.MOV.U32 R14, RZ, RZ, 0x1 ;  /* 0x00000001ff0e7424 */ /* 0x000fd000078e00ff */
[----:B------:R-:W-:Y:S05]  /*0160*/  @!P1 BRA `(.L_x_9) ;  /* 0x0000000400389947 */ /* 0x000fea0003800000 */
[----:B------:R-:W0:Y:S01]  /*0170*/  LDC R13, c[0x0][0x390] ;  /* 0x0000e400ff0d7b82 */ /* 0x000e220000000800 */
[----:B------:R-:W-:Y:S01]  /*0180*/  LOP3.LUT R16, R6, 0xfffffffe, RZ, 0xc0, !PT ;  /* 0xfffffffe06107812 */ /* 0x000fe200078ec0ff */
[----:B------:R-:W-:Y:S01]  /*0190*/  BSSY B0, `(.L_x_10) ;  /* 0x000004a000007945 */ /* 0x000fe20003800000 */
[----:B------:R-:W-:Y:S01]  /*01a0*/  IADD3 R12, PT, PT, R5, UR4, R12 ;  /* 0x00000004050c7c10 */ /* 0x000fe2000fffe00c */
[----:B------:R-:W-:Y:S01]  /*01b0*/  IMAD.MOV.U32 R14, RZ, RZ, RZ ;  /* 0x000000ffff0e7224 */ /* 0x000fe200078e00ff */
[----:B------:R-:W-:Y:S01]  /*01c0*/  SHF.R.S32.HI R15, RZ, 0x1f, R5 ;  /* 0x0000001fff0f7819 */ /* 0x000fe20000011405 */
[----:B------:R-:W-:Y:S01]  /*01d0*/  IMAD.MOV.U32 R17, RZ, RZ, R0 ;  /* 0x000000ffff117224 */ /* 0x000fe200078e0000 */
[----:B------:R-:W1:Y:S01]  /*01e0*/  LDCU UR10, c[0x0][0x390] ;  /* 0x00007200ff0a77ac */ /* 0x000e620008000800 */
[----:B------:R-:W2:Y:S01]  /*01f0*/  LDC.64 R2, c[0x0][0x380] ;  /* 0x0000e000ff027b82 */ /* 0x000ea20000000a00 */
[----:B------:R-:W-:Y:S01]  /*0200*/  IMAD.MOV R16, RZ, RZ, -R16 ;  /* 0x000000ffff107224 */ /* 0x000fe200078e0a10 */
[----:B------:R-:W3:Y:S06]  /*0210*/  LDCU.64 UR8, c[0x0][0x388] ;  /* 0x00007100ff0877ac */ /* 0x000eec0008000a00 */
.L_x_16:
[----:B------:R-:W-:-:S05]  /*0220*/  VIADD R16, R16, 0x2 ;  /* 0x0000000210107836 */ /* 0x000fca0000000000 */
[----:B------:R-:W-:Y:S01]  /*0230*/  ISETP.NE.AND P1, PT, R16, RZ, PT ;  /* 0x000000ff1000720c */ /* 0x000fe20003f25270 */
[----:B------:R-:W-:-:S12]  /*0240*/  @P0 BRA `(.L_x_11) ;  /* 0x0000000000e40947 */ /* 0x000fd80003800000 */
[----:B------:R-:W-:Y:S01]  /*0250*/  ISETP.NE.AND P2, PT, R0, RZ, PT ;  /* 0x000000ff0000720c */ /* 0x000fe20003f45270 */
[----:B--2---:R-:W-:-:S05]  /*0260*/  IMAD.WIDE R8, R17, 0x4, R2 ;  /* 0x0000000411087825 */ /* 0x004fca00078e0202 */
[----:B------:R-:W2:Y:S01]  /*0270*/  LDG.E R23, desc[UR6][R8.64] ;  /* 0x0000000608177981 */ /* 0x000ea2000c1e1900 */
[----:B0-----:R-:W-:-:S05]  /*0280*/  IMAD.WIDE R10, R13, 0x4, R8 ;  /* 0x000000040d0a7825 */ /* 0x001fca00078e0208 */
[----:B------:R0:W5:Y:S04]  /*0290*/  LDG.E R21, desc[UR6][R10.64] ;  /* 0x000000060a157981 */ /* 0x000168000c1e1900 */
[----:B------:R-:W2:Y:S01]  /*02a0*/  @!P2 LDG.E R18, desc[UR6][R8.64+0x4] ;  /* 0x000004060812a981 */ /* 0x000ea2000c1e1900 */
[----:B---3--:R-:W-:-:S04]  /*02b0*/  IADD3 R4, P4, PT, R12, UR8, RZ ;  /* 0x000000080c047c10 */ /* 0x008fc8000ff9e0ff */
[----:B------:R-:W-:Y:S02]  /*02c0*/  LEA.HI.X.SX32 R5, R12, UR9, 0x1, P4 ;  /* 0x000000090c057c11 */ /* 0x000fe4000a0f0eff */
[----:B--2---:R-:W-:Y:S02]  /*02d0*/  @!P2 ISETP.GE.AND P3, PT, R18, R23, PT ;  /* 0x000000171200a20c */ /* 0x004fe40003f66270 */
[----:B------:R-:W-:Y:S02]  /*02e0*/  @!P2 VIMNMX R18, PT, PT, R23, R18, PT ;  /* 0x000000121712a248 */ /* 0x000fe40003fe0100 */
[----:B------:R-:W-:Y:S01]  /*02f0*/  @!P2 SEL R19, RZ, 0x1, P3 ;  /* 0x00000001ff13a807 */ /* 0x000fe20001800000 */
[----:B0-----:R-:W-:Y:S08]  /*0300*/  @!P2 BRA `(.L_x_12) ;  /* 0x00000000002ca947 */ /* 0x001ff00003800000 */
[----:B------:R-:W-:Y:S01]  /*0310*/  ISETP.NE.AND P2, PT, R0, R7, PT ;  /* 0x000000070000720c */ /* 0x000fe20003f45270 */
[----:B------:R-:W2:-:S12]  /*0320*/  LDG.E R18, desc[UR6][R8.64+-0x4] ;  /* 0xfffffc0608127981 */ /* 0x000e98000c1e1900 */
[----:B------:R-:W3:Y:S01]  /*0330*/  @P2 LDG.E R25, desc[UR6][R8.64+0x4] ;  /* 0x0000040608192981 */ /* 0x000ee2000c1e1900 */
[----:B--2---:R-:W-:Y:S02]  /*0340*/  ISETP.GE.AND P3, PT, R18, R23, PT ;  /* 0x000000171200720c */ /* 0x004fe40003f66270 */
[----:B------:R-:W-:Y:S02]  /*0350*/  VIMNMX R18, PT, PT, R23, R18, PT ;  /* 0x0000001217127248 */ /* 0x000fe40003fe0100 */
[----:B------:R-:W-:-:S04]  /*0360*/  SEL R20, RZ, 0xffffffff, P3 ;  /* 0xffffffffff147807 */ /* 0x000fc80001800000 */
[C---:B------:R-:W-:Y:S02]  /*0370*/  @!P2 PRMT R19, R20.reuse, 0x7610, R19 ;  /* 0x000076101413a816 */ /* 0x040fe40000000013 */
[CC--:B---3--:R-:W-:Y:S02]  /*0380*/  @P2 ISETP.GE.AND P3, PT, R25.reuse, R18.reuse, PT ;  /* 0x000000121900220c */ /* 0x0c8fe40003f66270 */
[----:B------:R-:W-:Y:S02]  /*0390*/  @P2 VIMNMX R18, PT, PT, R25, R18, PT ;  /* 0x0000001219122248 */ /* 0x000fe40003fe0100 */
[----:B------:R-:W-:-:S04]  /*03a0*/  @P2 SEL R20, R20, 0x1, P3 ;  /* 0x0000000114142807 */ /* 0x000fc80001800000 */
[----:B------:R-:W-:-:S07]  /*03b0*/  @P2 PRMT R19, R20, 0x7610, R19 ;  /* 0x0000761014132816 */ /* 0x000fce0000000013 */
.L_x_12:
[----:B-----5:R-:W-:Y:S01]  /*03c0*/  IMAD.IADD R21, R21, 0x1, R18 ;  /* 0x0000000115157824 */ /* 0x020fe200078e0212 */
[----:B------:R-:W-:Y:S05]  /*03d0*/  WARPSYNC.ALL ;  /* 0x0000000000007948 */ /* 0x000fea0003800000 */
[----:B------:R0:W-:Y:S04]  /*03e0*/  STG.E desc[UR6][R10.64], R21 ;  /* 0x000000150a007986 */ /* 0x0001e8000c101906 */
[----:B------:R0:W-:Y:S01]  /*03f0*/  STG.E.U8 desc[UR6][R4.64], R19 ;  /* 0x0000001304007986 */ /* 0x0001e2000c101106 */
[----:B------:R-:W-:Y:S06]  /*0400*/  BAR.SYNC.DEFER_BLOCKING 0x0 ;  /* 0x0000000000007b1d */ /* 0x000fec0000010000 */
[----:B------:R0:W5:Y:S01]  /*0410*/  LDG.E R9, desc[UR6][R10.64] ;  /* 0x000000060a097981 */ /* 0x000162000c1e1900 */
[----:B------:R-:W-:Y:S01]  /*0420*/  ISETP.NE.AND P2, PT, R0, RZ, PT ;  /* 0x000000ff0000720c */ /* 0x000fe20003f45270 */
[----:B------:R-:W-:-:S12]  /*0430*/  BSSY.RECONVERGENT B1, `(.L_x_13) ;  /* 0x0000012000017945 */ /* 0x000fd80003800200 */
[----:B0-----:R-:W-:Y:S05]  /*0440*/  @!P2 BRA `(.L_x_14) ;  /* 0x000000000030a947 */ /* 0x001fea0003800000 */
[----:B------:R-:W-:Y:S01]  /*0450*/  ISETP.NE.AND P2, PT, R0, R7, PT ;  /* 0x000000070000720c */ /* 0x000fe20003f45270 */
[----:B------:R-:W2:-:S12]  /*0460*/  LDG.E R8, desc[UR6][R10.64+-0x4] ;  /* 0xfffffc060a087981 */ /* 0x000e98000c1e1900 */
[----:B------:R-:W3:Y:S01]  /*0470*/  @P2 LDG.E R18, desc[UR6][R10.64+0x4] ;  /* 0x000004060a122981 */ /* 0x000ee2000c1e1900 */
[----:B--2--5:R-:W-:Y:S02]  /*0480*/  ISETP.GE.AND P3, PT, R8, R9, PT ;  /* 0x000000090800720c */ /* 0x024fe40003f66270 */
[----:B------:R-:W-:Y:S02]  /*0490*/  VIMNMX R9, PT, PT, R9, R8, PT ;  /* 0x0000000809097248 */ /* 0x000fe40003fe0100 */
[----:B------:R-:W-:Y:S02]  /*04a0*/  SEL R8, RZ, 0xffffffff, P3 ;  /* 0xffffffffff087807 */ /* 0x000fe40001800000 */
[----:B---3--:R-:W-:Y:S02]  /*04b0*/  @P2 ISETP.GE.AND P3, PT, R18, R9, PT ;  /* 0x000000091200220c */ /* 0x008fe40003f66270 */
[----:B------:R-:W-:Y:S01]  /*04c0*/  @P2 VIMNMX R18, PT, PT, R9, R18, PT ;  /* 0x0000001209122248 */ /* 0x000fe20003fe0100 */
[----:B------:R-:W-:Y:S01]  /*04d0*/  @!P2 IMAD.MOV.U32 R18, RZ, RZ, R9 ;  /* 0x000000ffff12a224 */ /* 0x000fe200078e0009 */
[----:B------:R-:W-:-:S04]  /*04e0*/  @P2 SEL R19, R8, 0x1, P3 ;  /* 0x0000000108132807 */ /* 0x000fc80001800000 */
[----:B------:R-:W-:Y:S01]  /*04f0*/  @!P2 PRMT R19, R8, 0x7610, R19 ;  /* 0x000076100813a816 */ /* 0x000fe20000000013 */
[----:B------:R-:W-:Y:S06]  /*0500*/  BRA `(.L_x_15) ;  /* 0x0000000000107947 */ /* 0x000fec0003800000 */
.L_x_14:
[----:B------:R-:W2:Y:S02]  /*0510*/  LDG.E R18, desc[UR6][R10.64+0x4] ;  /* 0x000004060a127981 */ /* 0x000ea4000c1e1900 */
[----:B--2--5:R-:W-:Y:S02]  /*0520*/  ISETP.GE.AND P2, PT, R18, R9, PT ;  /* 0x000000091200720c */ /* 0x024fe40003f46270 */
[----:B------:R-:W-:Y:S02]  /*0530*/  VIMNMX R18, PT, PT, R9, R18, PT ;  /* 0x0000001209127248 */ /* 0x000fe40003fe0100 */
[----:B------:R-:W-:-:S09]  /*0540*/  SEL R19, RZ, 0x1, P2 ;  /* 0x00000001ff137807 */ /* 0x000fd20001000000 */
.L_x_15:
[----:B-1----:R-:W-:Y:S05]  /*0550*/  BSYNC.RECONVERGENT B1 ;  /* 0x0000000000017941 */ /* 0x002fea0003800200 */
.L_x_13:
[----:B------:R-:W-:-:S05]  /*0560*/  IMAD.WIDE R10, R13, 0x4, R10 ;  /* 0x000000040d0a7825 */ /* 0x000fca00078e020a */
[----:B------:R-:W2:Y:S01]  /*0570*/  LDG.E R9, desc[UR6][R10.64] ;  /* 0x000000060a097981 */ /* 0x000ea2000c1e1900 */
[----:B------:R-:W-:-:S05]  /*0580*/  IADD3 R4, P2, PT, R4, R13, RZ ;  /* 0x0000000d04047210 */ /* 0x000fca0007f5e0ff */
[----:B------:R-:W-:Y:S02]  /*0590*/  IMAD.X R5, R15, 0x1, R5, P2 ;  /* 0x000000010f057824 */ /* 0x000fe400010e0605 */
[----:B--2---:R-:W-:-:S05]  /*05a0*/  IMAD.IADD R9, R9, 0x1, R18 ;  /* 0x0000000109097824 */ /* 0x004fca00078e0212 */
[----:B------:R4:W-:Y:S04]  /*05b0*/  STG.E desc[UR6][R10.64], R9 ;  /* 0x000000090a007986 */ /* 0x0009e8000c101906 */
[----:B------:R4:W-:Y:S01]  /*05c0*/  STG.E.U8 desc[UR6][R4.64], R19 ;  /* 0x0000001304007986 */ /* 0x0009e2000c101106 */
[----:B------:R-:W-:Y:S06]  /*05d0*/  BAR.SYNC.DEFER_BLOCKING 0x0 ;  /* 0x0000000000007b1d */ /* 0x000fec0000010000 */
.L_x_11:
[----:B-1--4-:R-:W-:Y:S02]  /*05e0*/  IMAD.U32 R5, RZ, RZ, UR10 ;  /* 0x0000000aff057e24 */ /* 0x012fe4000f8e00ff */
[----:B------:R-:W-:Y:S02]  /*05f0*/  VIADD R14, R14, 0x2 ;  /* 0x000000020e0e7836 */ /* 0x000fe40000000000 */
[C---:B------:R-:W-:Y:S02]  /*0600*/  IMAD R12, R5.reuse, 0x2, R12 ;  /* 0x00000002050c7824 */ /* 0x040fe400078e020c */
[----:B------:R-:W-:Y:S01]  /*0610*/  IMAD R17, R5, 0x2, R17 ;  /* 0x0000000205117824 */ /* 0x000fe200078e0211 */
[----:B------:R-:W-:Y:S06]  /*0620*/  @P1 BRA `(.L_x_16) ;  /* 0xfffffff800fc1947 */ /* 0x000fec000383ffff */
[----:B---3--:R-:W-:Y:S05]  /*0630*/  BSYNC B0 ;  /* 0x0000000000007941 */ /* 0x008fea0003800000 */
.L_x_10:
[----:B------:R-:W-:-:S07]  /*0640*/  VIADD R14, R14, 0x1 ;  /* 0x000000010e0e7836 */ /* 0x000fce0000000000 */
.L_x_9:
[----:B------:R-:W-:Y:S02]  /*0650*/  ISETP.GE.AND P0, PT, R0, R5, PT ;  /* 0x000000050000720c */ /* 0x000fe40003f06270 */
[----:B------:R-:W-:-:S04]  /*0660*/  LOP3.LUT R6, R6, 0x1, RZ, 0xc0, !PT ;  /* 0x0000000106067812 */ /* 0x000fc800078ec0ff */
[----:B------:R-:W-:-:S13]  /*0670*/  ISETP.NE.U32.OR P0, PT, R6, 0x1, P0 ;  /* 0x000000010600780c */ /* 0x000fda0000705470 */
[----:B------:R-:W-:Y:S05]  /*0680*/  @P0 EXIT ;  /* 0x000000000000094d */ /* 0x000fea0003800000 */
[----:B--2---:R-:W1:Y:S01]  /*0690*/  LDC.64 R2, c[0x0][0x380] ;  /* 0x0000e000ff027b82 */ /* 0x004e620000000a00 */
[----:B------:R-:W-:-:S04]  /*06a0*/  IMAD R14, R14, R5, R0 ;  /* 0x000000050e0e7224 */ /* 0x000fc800078e0200 */
[----:B------:R-:W-:-:S04]  /*06b0*/  IMAD.IADD R9, R14, 0x1, -R5 ;  /* 0x000000010e097824 */ /* 0x000fc800078e0a05 */
[----:B-1----:R-:W-:-:S05]  /*06c0*/  IMAD.WIDE R2, R9, 0x4, R2 ;  /* 0x0000000409027825 */ /* 0x002fca00078e0202 */
[----:B------:R1:W5:Y:S01]  /*06d0*/  LDG.E R9, desc[UR6][R2.64] ;  /* 0x0000000602097981 */ /* 0x000362000c1e1900 */
[----:B------:R-:W-:Y:S01]  /*06e0*/  ISETP.NE.AND P0, PT, R0, RZ, PT ;  /* 0x000000ff0000720c */ /* 0x000fe20003f05270 */
[----:B------:R-:W-:-:S12]  /*06f0*/  BSSY.RECONVERGENT B0, `(.L_x_17) ;  /* 0x0000012000007945 */ /* 0x000fd80003800200 */
[----:B-1----:R-:W-:Y:S05]  /*0700*/  @!P0 BRA `(.L_x_18) ;  /* 0x0000000000308947 */ /* 0x002fea0003800000 */
[----:B------:R-:W-:Y:S02]  /*0710*/  ISETP.NE.AND P1, PT, R0, R7, PT ;  /* 0x000000070000720c */ /* 0x000fe40003f25270 */
[----:B------:R-:W2:Y:S11]  /*0720*/  LDG.E R0, desc[UR6][R2.64+-0x4] ;  /* 0xfffffc0602007981 */ /* 0x000eb6000c1e1900 */
[----:B------:R-:W3:Y:S01]  /*0730*/  @P1 LDG.E R7, desc[UR6][R2.64+0x4] ;  /* 0x0000040602071981 */ /* 0x000ee2000c1e1900 */
[----:B--2--5:R-:W-:-:S02]  /*0740*/  ISETP.GE.AND P0, PT, R0, R9, PT ;  /* 0x000000090000720c */ /* 0x024fc40003f06270 */
        /* <DEDUP_REMOVED lines=8> */
.L_x_18:
[----:B------:R-:W2:Y:S02]  /*07d0*/  LDG.E R0, desc[UR6][R2.64+0x4] ;  /* 0x0000040602007981 */ /* 0x000ea4000c1e1900 */
[----:B--2--5:R-:W-:Y:S02]  /*07e0*/  ISETP.GE.AND P0, PT, R0, R9, PT ;  /* 0x000000090000720c */ /* 0x024fe40003f06270 */
[----:B------:R-:W-:Y:S02]  /*07f0*/  VIMNMX R7, PT, PT, R9, R0, PT ;  /* 0x0000000009077248 */ /* 0x000fe40003fe0100 */
[----:B------:R-:W-:-:S09]  /*0800*/  SEL R6, RZ, 0x1, P0 ;  /* 0x00000001ff067807 */ /* 0x000fd20000000000 */
.L_x_19:
[----:B------:R-:W-:Y:S05]  /*0810*/  BSYNC.RECONVERGENT B0 ;  /* 0x0000000000007941 */ /* 0x000fea0003800200 */
.L_x_17:
[----:B------:R-:W-:Y:S01]  /*0820*/  IMAD.WIDE R2, R5, 0x4, R2 ;  /* 0x0000000405027825 */ /* 0x000fe200078e0202 */
[----:B------:R-:W1:Y:S04]  /*0830*/  LDCU.64 UR4, c[0x0][0x388] ;  /* 0x00007100ff0477ac */ /* 0x000e680008000a00 */
[----:B------:R-:W2:Y:S01]  /*0840*/  LDG.E R0, desc[UR6][R2.64] ;  /* 0x0000000602007981 */ /* 0x000ea2000c1e1900 */
[----:B-1----:R-:W-:-:S04]  /*0850*/  IADD3 R4, P0, PT, R14, UR4, RZ ;  /* 0x000000040e047c10 */ /* 0x002fc8000ff1e0ff */
[----:B------:R-:W-:Y:S01]  /*0860*/  LEA.HI.X.SX32 R5, R14, UR5, 0x1, P0 ;  /* 0x000000050e057c11 */ /* 0x000fe200080f0eff */
[----:B------:R-:W-:Y:S05]  /*0870*/  WARPSYNC.ALL ;  /* 0x0000000000007948 */ /* 0x000fea0003800000 */
[----:B--2---:R-:W-:-:S05]  /*0880*/  IMAD.IADD R7, R0, 0x1, R7 ;  /* 0x0000000100077824 */ /* 0x004fca00078e0207 */
[----:B------:R-:W-:Y:S04]  /*0890*/  STG.E desc[UR6][R2.64], R7 ;  /* 0x0000000702007986 */ /* 0x000fe8000c101906 */
[----:B------:R-:W-:Y:S01]  /*08a0*/  STG.E.U8 desc[UR6][R4.64], R6 ;  /* 0x0000000604007986 */ /* 0x000fe2000c101106 */
[----:B------:R-:W-:Y:S06]  /*08b0*/  BAR.SYNC.DEFER_BLOCKING 0x0 ;  /* 0x0000000000007b1d */ /* 0x000fec0000010000 */
[----:B------:R-:W-:Y:S05]  /*08c0*/  EXIT ;  /* 0x000000000000794d */ /* 0x000fea0003800000 */
.L_x_20:
        /* <DEDUP_REMOVED lines=11> */
.L_x_29:


//--------------------- .text._Z22energyCalculatorKernelPhiiPfS0_Pi --------------------------
	.section	.text._Z22energyCalculatorKernelPhiiPfS0_Pi,"ax",@progbits
	.align	128
        .global         _Z22energyCalculatorKernelPhiiPfS0_Pi
        .type           _Z22energyCalculatorKernelPhiiPfS0_Pi,@function
        .size           _Z22energyCalculatorKernelPhiiPfS0_Pi,(.L_x_30 - _Z22energyCalculatorKernelPhiiPfS0_Pi)
        .other          _Z22energyCalculatorKernelPhiiPfS0_Pi,@"STO_CUDA_ENTRY STV_DEFAULT"
_Z22energyCalculatorKernelPhiiPfS0_Pi:
.text._Z22energyCalculatorKernelPhiiPfS0_Pi:
[----:B------:R-:W-:Y:S01]  /*0000*/  LDC R1, c[0x0][0x37c] ;  /* 0x0000df00ff017b82 */ /* 0x000fe20000000800 */
[----:B------:R-:W0:Y:S07]  /*0010*/  S2R R5, SR_TID.Y ;  /* 0x0000000000057919 */ /* 0x000e2e0000002200 */
[----:B------:R-:W0:Y:S01]  /*0020*/  S2UR UR4, SR_CTAID.Y ;  /* 0x00000000000479c3 */ /* 0x000e220000002600 */
[----:B------:R-:W1:Y:S07]  /*0030*/  S2R R0, SR_TID.X ;  /* 0x0000000000007919 */ /* 0x000e6e0000002100 */
[----:B------:R-:W0:Y:S08]  /*0040*/  LDC R16, c[0x0][0x364] ;  /* 0x0000d900ff107b82 */ /* 0x000e300000000800 */
[----:B------:R-:W1:Y:S08]  /*0050*/  S2UR UR5, SR_CTAID.X ;  /* 0x00000000000579c3 */ /* 0x000e700000002500 */
[----:B------:R-:W1:Y:S08]  /*0060*/  LDC R17, c[0x0][0x360] ;  /* 0x0000d800ff117b82 */ /* 0x000e700000000800 */
[----:B------:R-:W2:Y:S01]  /*0070*/  LDC.64 R2, c[0x0][0x388] ;  /* 0x0000e200ff027b82 */ /* 0x000ea20000000a00 */
[----:B0-----:R-:W-:-:S02]  /*0080*/  IMAD R16, R16, UR4, R5 ;  /* 0x0000000410107c24 */ /* 0x001fc4000f8e0205 */
[----:B-1----:R-:W-:-:S03]  /*0090*/  IMAD R17, R17, UR5, R0 ;  /* 0x0000000511117c24 */ /* 0x002fc6000f8e0200 */
[----:B--2---:R-:W-:-:S04]  /*00a0*/  ISETP.GE.AND P0, PT, R16, R3, PT ;  /* 0x000000031000720c */ /* 0x004fc80003f06270 */
[----:B------:R-:W-:-:S13]  /*00b0*/  ISETP.GE.OR P0, PT, R17, R2, P0 ;  /* 0x000000021100720c */ /* 0x000fda0000706670 */
[----:B------:R-:W-:Y:S05]  /*00c0*/  @P0 EXIT ;  /* 0x000000000000094d */ /* 0x000fea0003800000 */
[----:B------:R-:W0:Y:S01]  /*00d0*/  LDCU.64 UR6, c[0x0][0x380] ;  /* 0x00007000ff0677ac */ /* 0x000e220008000a00 */
[----:B------:R-:W-:Y:S01]  /*00e0*/  VIADD R19, R2, 0xffffffff ;  /* 0xffffffff02137836 */ /* 0x000fe20000000000 */
[----:B------:R-:W-:Y:S01]  /*00f0*/  VIMNMX R0, PT, PT, R17, 0x1, !PT ;  /* 0x0000000111007848 */ /* 0x000fe20007fe0100 */
[----:B------:R-:W-:Y:S01]  /*0100*/  VIADD R9, R3, 0xffffffff ;  /* 0xffffffff03097836 */ /* 0x000fe20000000000 */
[----:B------:R-:W-:Y:S01]  /*0110*/  VIMNMX.U32 R4, PT, PT, R16, 0x1, !PT ;  /* 0x0000000110047848 */ /* 0x000fe20007fe0000 */
[----:B------:R-:W1:Y:S01]  /*0120*/  LDC.64 R6, c[0x0][0x390] ;  /* 0x0000e400ff067b82 */ /* 0x000e620000000a00 */
[----:B------:R-:W-:Y:S01]  /*0130*/  VIADDMNMX R13, R0, 0xffffffff, R19, PT ;  /* 0xffffffff000d7846 */ /* 0x000fe20003800113 */
[----:B------:R-:W2:Y:S01]  /*0140*/  LDCU.64 UR4, c[0x0][0x358] ;  /* 0x00006b00ff0477ac */ /* 0x000ea20008000a00 */
[----:B------:R-:W-:Y:S02]  /*0150*/  VIMNMX R8, PT, PT, RZ, R17, !PT ;  /* 0x00000011ff087248 */ /* 0x000fe40007fe0100 */
[----:B------:R-:W-:-:S02]  /*0160*/  VIADDMNMX.U32 R0, R4, 0xffffffff, R9, PT ;  /* 0xffffffff04007846 */ /* 0x000fc40003800009 */
[----:B------:R-:W-:Y:S01]  /*0170*/  VIMNMX R27, PT, PT, R19, R8, PT ;  /* 0x00000008131b7248 */ /* 0x000fe20003fe0100 */
[----:B------:R-:W3:Y:S01]  /*0180*/  LDC.64 R4, c[0x0][0x398] ;  /* 0x0000e600ff047b82 */ /* 0x000ee20000000a00 */
[----:B------:R-:W-:Y:S01]  /*0190*/  VIMNMX R8, PT, PT, R17, -0x1, !PT ;  /* 0xffffffff11087848 */ /* 0x000fe20007fe0100 */
[CC--:B------:R-:W-:Y:S02]  /*01a0*/  IMAD R3, R0.reuse, R2.reuse, R13 ;  /* 0x0000000200037224 */ /* 0x0c0fe400078e020d */
[----:B------:R-:W-:Y:S01]  /*01b0*/  IMAD R10, R0, R2, R27 ;  /* 0x00000002000a7224 */ /* 0x000fe200078e021b */
[----:B------:R-:W-:Y:S02]  /*01c0*/  VIADDMNMX R19, R8, 0x1, R19, PT ;  /* 0x0000000108137846 */ /* 0x000fe40003800113 */
[----:B0-----:R-:W-:Y:S02]  /*01d0*/  IADD3 R28, P0, PT, R3, UR6, RZ ;  /* 0x00000006031c7c10 */ /* 0x001fe4000ff1e0ff */
[----:B------:R-:W-:-:S02]  /*01e0*/  IADD3 R14, P1, PT, R10, UR6, RZ ;  /* 0x000000060a0e7c10 */ /* 0x000fc4000ff3e0ff */
[----:B------:R-:W-:Y:S02]  /*01f0*/  LEA.HI.X.SX32 R29, R3, UR7, 0x1, P0 ;  /* 0x00000007031d7c11 */ /* 0x000fe400080f0eff */
[----:B------:R-:W-:-:S03]  /*0200*/  LEA.HI.X.SX32 R15, R10, UR7, 0x1, P1 ;  /* 0x000000070a0f7c11 */ /* 0x000fc600088f0eff */
[----:B--2---:R-:W2:Y:S01]  /*0210*/  LDG.E.U8 R3, desc[UR4][R28.64] ;  /* 0x000000041c037981 */ /* 0x004ea2000c1e1100 */
[----:B------:R-:W-:-:S03]  /*0220*/  IMAD R8, R0, R2, R19 ;  /* 0x0000000200087224 */ /* 0x000fc600078e0213 */
[----:B------:R0:W4:Y:S04]  /*0230*/  LDG.E.U8 R25, desc[UR4][R14.64] ;  /* 0x000000040e197981 */ /* 0x000128000c1e1100 */
[----:B-1----:R-:W5:Y:S01]  /*0240*/  LDG.E R0, desc[UR4][R6.64] ;  /* 0x0000000406007981 */ /* 0x002f62000c1e1900 */
[----:B------:R-:W-:-:S03]  /*0250*/  IADD3 R10, P0, PT, R8, UR6, RZ ;  /* 0x00000006080a7c10 */ /* 0x000fc6000ff1e0ff */
[----:B---3--:R-:W3:Y:S01]  /*0260*/  LDG.E R26, desc[UR4][R4.64] ;  /* 0x00000004041a7981 */ /* 0x008ee2000c1e1900 */
[----:B------:R-:W-:-:S03]  /*0270*/  LEA.HI.X.SX32 R11, R8, UR7, 0x1, P0 ;  /* 0x00000007080b7c11 */ /* 0x000fc600080f0eff */
[----:B------:R-:W3:Y:S04]  /*0280*/  LDG.E R24, desc[UR4][R4.64+0x4] ;  /* 0x0000040404187981 */ /* 0x000ee8000c1e1900 */
[----:B------:R1:W3:Y:S04]  /*0290*/  LDG.E.U8 R21, desc[UR4][R10.64] ;  /* 0x000000040a157981 */ /* 0x0002e8000c1e1100 */
[----:B------:R-:W3:Y:S04]  /*02a0*/  LDG.E R20, desc[UR4][R6.64+0x4] ;  /* 0x0000040406147981 */ /* 0x000ee8000c1e1900 */
[----:B------:R-:W3:Y:S04]  /*02b0*/  LDG.E R22, desc[UR4][R4.64+0x8] ;  /* 0x0000080404167981 */ /* 0x000ee8000c1e1900 */
[----:B------:R-:W3:Y:S01]  /*02c0*/  LDG.E R23, desc[UR4][R6.64+0x8] ;  /* 0x0000080406177981 */ /* 0x000ee2000c1e1900 */
[----:B0-----:R-:W-:-:S05]  /*02d0*/  VIMNMX.U32 R15, PT, PT, R16, R9, PT ;  /* 0x00000009100f7248 */ /* 0x001fca0003fe0000 */
[CC--:B------:R-:W-:Y:S01]  /*02e0*/  IMAD R18, R15.reuse, R2.reuse, R13 ;  /* 0x000000020f127224 */ /* 0x0c0fe200078e020d */
[----:B------:R-:W-:Y:S01]  /*02f0*/  VIADDMNMX.U32 R8, R16, 0x1, R9, PT ;  /* 0x0000000110087846 */ /* 0x000fe20003800009 */
[----:B------:R-:W-:-:S03]  /*0300*/  IMAD R12, R15, R2, R27 ;  /* 0x000000020f0c7224 */ /* 0x000fc600078e021b */
[----:B------:R-:W-:Y:S01]  /*0310*/  IADD3 R14, P0, PT, R18, UR6, RZ ;  /* 0x00000006120e7c10 */ /* 0x000fe2000ff1e0ff */
[-C--:B------:R-:W-:Y:S02]  /*0320*/  IMAD R9, R15, R2.reuse, R19 ;  /* 0x000000020f097224 */ /* 0x080fe400078e0213 */
[-C--:B------:R-:W-:Y:S01]  /*0330*/  IMAD R13, R8, R2.reuse, R13 ;  /* 0x00000002080d7224 */ /* 0x080fe200078e020d */
[----:B------:R-:W-:Y:S02]  /*0340*/  LEA.HI.X.SX32 R15, R18, UR7, 0x1, P0 ;  /* 0x00000007120f7c11 */ /* 0x000fe400080f0eff */
[----:B-1----:R-:W-:Y:S01]  /*0350*/  IADD3 R10, P0, PT, R12, UR6, RZ ;  /* 0x000000060c0a7c10 */ /* 0x002fe2000ff1e0ff */
[CC--:B------:R-:W-:Y:S02]  /*0360*/  IMAD R18, R8.reuse, R2.reuse, R27 ;  /* 0x0000000208127224 */ /* 0x0c0fe400078e021b */
[----:B------:R-:W-:Y:S01]  /*0370*/  IMAD R19, R8, R2, R19 ;  /* 0x0000000208137224 */ /* 0x000fe200078e0213 */
[----:B------:R-:W-:Y:S01]  /*0380*/  LEA.HI.X.SX32 R11, R12, UR7, 0x1, P0 ;  /* 0x000000070c0b7c11 */ /* 0x000fe200080f0eff */
[----:B------:R0:W3:Y:S01]  /*0390*/  LDG.E.U8 R27, desc[UR4][R14.64] ;  /* 0x000000040e1b7981 */ /* 0x0000e2000c1e1100 */
[----:B------:R-:W-:-:S02]  /*03a0*/  IADD3 R8, P1, PT, R9, UR6, RZ ;  /* 0x0000000609087c10 */ /* 0x000fc4000ff3e0ff */
[----:B------:R-:W-:Y:S01]  /*03b0*/  IADD3 R12, P0, PT, R13, UR6, RZ ;  /* 0x000000060d0c7c10 */ /* 0x000fe2000ff1e0ff */
[----:B------:R-:W3:Y:S01]  /*03c0*/  LDG.E.U8 R10, desc[UR4][R10.64] ;  /* 0x000000040a0a7981 */ /* 0x000ee2000c1e1100 */
[----:B------:R-:W-:Y:S02]  /*03d0*/  LEA.HI.X.SX32 R9, R9, UR7, 0x1, P1 ;  /* 0x0000000709097c11 */ /* 0x000fe400088f0eff */
[----:B------:R-:W-:Y:S02]  /*03e0*/  LEA.HI.X.SX32 R13, R13, UR7, 0x1, P0 ;  /* 0x000000070d0d7c11 */ /* 0x000fe400080f0eff */
[C---:B0-----:R-:W-:Y:S01]  /*03f0*/  IADD3 R14, P0, PT, R18.reuse, UR6, RZ ;  /* 0x00000006120e7c10 */ /* 0x041fe2000ff1e0ff */
[----:B------:R0:W3:Y:S03]  /*0400*/  LDG.E.U8 R28, desc[UR4][R8.64] ;  /* 0x00000004081c7981 */ /* 0x0000e6000c1e1100 */
[----:B------:R-:W-:Y:S01]  /*0410*/  LEA.HI.X.SX32 R15, R18, UR7, 0x1, P0 ;  /* 0x00000007120f7c11 */ /* 0x000fe200080f0eff */
[----:B------:R-:W3:Y:S04]  /*0420*/  LDG.E R11, desc[UR4][R4.64+0x10] ;  /* 0x00001004040b7981 */ /* 0x000ee8000c1e1900 */
[----:B------:R-:W3:Y:S01]  /*0430*/  LDG.E R18, desc[UR4][R6.64+0x10] ;  /* 0x0000100406127981 */ /* 0x000ee2000c1e1900 */
[----:B0-----:R-:W-:-:S03]  /*0440*/  IADD3 R8, P0, PT, R19, UR6, RZ ;  /* 0x0000000613087c10 */ /* 0x001fc6000ff1e0ff */
[----:B------:R-:W3:Y:S01]  /*0450*/  LDG.E.U8 R12, desc[UR4][R12.64] ;  /* 0x000000040c0c7981 */ /* 0x000ee2000c1e1100 */
[----:B------:R-:W-:-:S03]  /*0460*/  LEA.HI.X.SX32 R9, R19, UR7, 0x1, P0 ;  /* 0x0000000713097c11 */ /* 0x000fc600080f0eff */
[----:B------:R-:W3:Y:S04]  /*0470*/  LDG.E R19, desc[UR4][R6.64+0x14] ;  /* 0x0000140406137981 */ /* 0x000ee8000c1e1900 */
[----:B------:R-:W3:Y:S04]  /*0480*/  LDG.E.U8 R14, desc[UR4][R14.64] ;  /* 0x000000040e0e7981 */ /* 0x000ee8000c1e1100 */
[----:B------:R-:W3:Y:S04]  /*0490*/  LDG.E R13, desc[UR4][R4.64+0x14] ;  /* 0x00001404040d7981 */ /* 0x000ee8000c1e1900 */
[----:B------:R-:W3:Y:S04]  /*04a0*/  LDG.E.U8 R8, desc[UR4][R8.64] ;  /* 0x0000000408087981 */ /* 0x000ee8000c1e1100 */
[----:B------:R-:W3:Y:S01]  /*04b0*/  LDG.E R15, desc[UR4][R6.64+0x20] ;  /* 0x00002004060f7981 */ /* 0x000ee2000c1e1900 */
[----:B--2---:R-:W-:-:S02]  /*04c0*/  I2FP.F32.U32 R3, R3 ;  /* 0x0000000300037245 */ /* 0x004fc40000201000 */
[----:B----4-:R-:W-:-:S03]  /*04d0*/  I2FP.F32.U32 R29, R25 ;  /* 0x00000019001d7245 */ /* 0x010fc60000201000 */
[----:B-----5:R-:W-:Y:S02]  /*04e0*/  FFMA R25, R0, R3, RZ ;  /* 0x0000000300197223 */ /* 0x020fe400000000ff */
[----:B------:R-:W2:Y:S01]  /*04f0*/  LDG.E R0, desc[UR4][R6.64+0xc] ;  /* 0x00000c0406007981 */ /* 0x000ea2000c1e1900 */
[----:B---3--:R-:W-:-:S04]  /*0500*/  FFMA R3, R3, R26, RZ ;  /* 0x0000001a03037223 */ /* 0x008fc800000000ff */
[----:B------:R-:W-:Y:S02]  /*0510*/  FFMA R3, R29, R24, R3 ;  /* 0x000000181d037223 */ /* 0x000fe40000000003 */
[----:B------:R-:W3:Y:S01]  /*0520*/  LDG.E R24, desc[UR4][R4.64+0xc] ;  /* 0x00000c0404187981 */ /* 0x000ee2000c1e1900 */
[----:B------:R-:W-:-:S03]  /*0530*/  I2FP.F32.U32 R26, R21 ;  /* 0x00000015001a7245 */ /* 0x000fc60000201000 */
[----:B------:R-:W4:Y:S01]  /*0540*/  LDG.E R21, desc[UR4][R4.64+0x18] ;  /* 0x0000180404157981 */ /* 0x000f22000c1e1900 */
[----:B------:R-:W-:Y:S01]  /*0550*/  FFMA R20, R20, R29, R25 ;  /* 0x0000001d14147223 */ /* 0x000fe20000000019 */
[----:B------:R-:W-:Y:S02]  /*0560*/  FFMA R25, R26, R22, R3 ;  /* 0x000000161a197223 */ /* 0x000fe40000000003 */
[----:B------:R-:W5:Y:S01]  /*0570*/  LDG.E R22, desc[UR4][R6.64+0x18] ;  /* 0x0000180406167981 */ /* 0x000f62000c1e1900 */
[----:B------:R-:W-:-:S03]  /*0580*/  FFMA R23, R23, R26, R20 ;  /* 0x0000001a17177223 */ /* 0x000fc60000000014 */
[----:B------:R-:W4:Y:S04]  /*0590*/  LDG.E R3, desc[UR4][R6.64+0x1c] ;  /* 0x00001c0406037981 */ /* 0x000f28000c1e1900 */
[----:B------:R-:W4:Y:S04]  /*05a0*/  LDG.E R20, desc[UR4][R4.64+0x1c] ;  /* 0x00001c0404147981 */ /* 0x000f28000c1e1900 */
[----:B------:R0:W4:Y:S02]  /*05b0*/  LDG.E R26, desc[UR4][R4.64+0x20] ;  /* 0x00002004041a7981 */ /* 0x000124000c1e1900 */
[----:B0-----:R-:W0:Y:S01]  /*05c0*/  LDC.64 R4, c[0x0][0x3a0] ;  /* 0x0000e800ff047b82 */ /* 0x001e220000000a00 */
[----:B------:R-:W-:-:S02]  /*05d0*/  I2FP.F32.U32 R27, R27 ;  /* 0x0000001b001b7245 */ /* 0x000fc40000201000 */
[----:B------:R-:W-:Y:S02]  /*05e0*/  I2FP.F32.U32 R29, R10 ;  /* 0x0000000a001d7245 */ /* 0x000fe40000201000 */
[----:B------:R-:W-:Y:S02]  /*05f0*/  I2FP.F32.U32 R9, R12 ;  /* 0x0000000c00097245 */ /* 0x000fe40000201000 */
[----:B------:R-:W-:Y:S02]  /*0600*/  I2FP.F32.U32 R14, R14 ;  /* 0x0000000e000e7245 */ /* 0x000fe40000201000 */
[----:B------:R-:W-:Y:S01]  /*0610*/  I2FP.F32.U32 R8, R8 ;  /* 0x0000000800087245 */ /* 0x000fe20000201000 */
[----:B------:R-:W-:-:S04]  /*0620*/  IMAD R17, R16, R2, R17 ;  /* 0x0000000210117224 */ /* 0x000fc800078e0211 */
[----:B0-----:R-:W-:-:S04]  /*0630*/  IMAD.WIDE R4, R17, 0x4, R4 ;  /* 0x0000000411047825 */ /* 0x001fc800078e0204 */
[----:B--2---:R-:W-:-:S04]  /*0640*/  FFMA R23, R0, R27, R23 ;  /* 0x0000001b00177223 */ /* 0x004fc80000000017 */
[----:B------:R-:W-:Y:S01]  /*0650*/  FFMA R18, R18, R29, R23 ;  /* 0x0000001d12127223 */ /* 0x000fe20000000017 */
[----:B---3--:R-:W-:Y:S01]  /*0660*/  FFMA R24, R27, R24, R25 ;  /* 0x000000181b187223 */ /* 0x008fe20000000019 */
[----:B------:R-:W-:-:S03]  /*0670*/  I2FP.F32.U32 R25, R28 ;  /* 0x0000001c00197245 */ /* 0x000fc60000201000 */
[----:B------:R-:W-:Y:S02]  /*0680*/  FFMA R24, R29, R11, R24 ;  /* 0x0000000b1d187223 */ /* 0x000fe40000000018 */
[----:B------:R-:W-:Y:S02]  /*0690*/  FFMA R19, R19, R25, R18 ;  /* 0x0000001913137223 */ /* 0x000fe40000000012 */
[----:B------:R-:W-:Y:S02]  /*06a0*/  FFMA R24, R25, R13, R24 ;  /* 0x0000000d19187223 */ /* 0x000fe40000000018 */
[----:B-----5:R-:W-:Y:S02]  /*06b0*/  FFMA R22, R22, R9, R19 ;  /* 0x0000000916167223 */ /* 0x020fe40000000013 */
[----:B----4-:R-:W-:Y:S02]  /*06c0*/  FFMA R21, R9, R21, R24 ;  /* 0x0000001509157223 */ /* 0x010fe40000000018 */
[----:B------:R-:W-:-:S02]  /*06d0*/  FFMA R22, R3, R14, R22 ;  /* 0x0000000e03167223 */ /* 0x000fc40000000016 */
[----:B------:R-:W-:Y:S02]  /*06e0*/  FFMA R21, R14, R20, R21 ;  /* 0x000000140e157223 */ /* 0x000fe40000000015 */
[----:B------:R-:W-:Y:S02]  /*06f0*/  FFMA R15, R15, R8, R22 ;  /* 0x000000080f0f7223 */ /* 0x000fe40000000016 */
[----:B------:R-:W-:-:S04]  /*0700*/  FFMA R26, R8, R26, R21 ;  /* 0x0000001a081a7223 */ /* 0x000fc80000000015 */
[----:B------:R-:W-:-:S06]  /*0710*/  FADD R15, |R15|, |R26| ;  /* 0x4000001a0f0f7221 */ /* 0x000fcc0000000200 */
[----:B------:R-:W0:Y:S02]  /*0720*/  F2I.TRUNC.NTZ R15, R15 ;  /* 0x0000000f000f7305 */ /* 0x000e24000020f100 */
[----:B0-----:R-:W-:Y:S01]  /*0730*/  STG.E desc[UR4][R4.64], R15 ;  /* 0x0000000f04007986 */ /* 0x001fe2000c101904 */
[----:B------:R-:W-:Y:S05]  /*0740*/  EXIT ;  /* 0x000000000000794d */ /* 0x000fea0003800000 */
.L_x_21:
        /* <DEDUP_REMOVED lines=11> */
.L_x_30:


//--------------------- .text._Z21convertRgb2GrayKernelPhiiS_ --------------------------
	.section	.text._Z21convertRgb2GrayKernelPhiiS_,"ax",@progbits
	.align	128
        .global         _Z21convertRgb2GrayKernelPhiiS_
        .type           _Z21convertRgb2GrayKernelPhiiS_,@function
        .size           _Z21convertRgb2GrayKernelPhiiS_,(.L_x_31 - _Z21convertRgb2GrayKernelPhiiS_)
        .other          _Z21convertRgb2GrayKernelPhiiS_,@"STO_CUDA_ENTRY STV_DEFAULT"
_Z21convertRgb2GrayKernelPhiiS_:
.text._Z21convertRgb2GrayKernelPhiiS_:
        /* <DEDUP_REMOVED lines=13> */
[----:B------:R-:W0:Y:S01]  /*00d0*/  LDCU.64 UR8, c[0x0][0x380] ;  /* 0x00007000ff0877ac */ /* 0x000e220008000a00 */
[----:B------:R-:W-:Y:S01]  /*00e0*/  IMAD R0, R0, UR6, R3 ;  /* 0x0000000600007c24 */ /* 0x000fe2000f8e0203 */
[----:B------:R-:W1:Y:S03]  /*00f0*/  LDCU.64 UR4, c[0x0][0x358] ;  /* 0x00006b00ff0477ac */ /* 0x000e660008000a00 */
[----:B------:R-:W-:Y:S01]  /*0100*/  IMAD R3, R0, 0x3, RZ ;  /* 0x0000000300037824 */ /* 0x000fe200078e02ff */
[----:B------:R-:W2:Y:S04]  /*0110*/  LDCU.64 UR10, c[0x0][0x390] ;  /* 0x00007200ff0a77ac */ /* 0x000ea80008000a00 */
[----:B0-----:R-:W-:-:S04]  /*0120*/  IADD3 R2, P0, PT, R3, UR8, RZ ;  /* 0x0000000803027c10 */ /* 0x001fc8000ff1e0ff */
[----:B------:R-:W-:-:S05]  /*0130*/  LEA.HI.X.SX32 R3, R3, UR9, 0x1, P0 ;  /* 0x0000000903037c11 */ /* 0x000fca00080f0eff */
[----:B-1----:R-:W3:Y:S04]  /*0140*/  LDG.E.U8 R11, desc[UR4][R2.64+0x1] ;  /* 0x00000104020b7981 */ /* 0x002ee8000c1e1100 */
[----:B------:R-:W4:Y:S04]  /*0150*/  LDG.E.U8 R10, desc[UR4][R2.64] ;  /* 0x00000004020a7981 */ /* 0x000f28000c1e1100 */
[----:B------:R2:W5:Y:S01]  /*0160*/  LDG.E.U8 R8, desc[UR4][R2.64+0x2] ;  /* 0x0000020402087981 */ /* 0x000562000c1e1100 */
[----:B------:R-:W-:Y:S01]  /*0170*/  UMOV UR8, 0x39581062 ;  /* 0x3958106200087882 */ /* 0x000fe20000000000 */
[----:B------:R-:W-:Y:S01]  /*0180*/  UMOV UR9, 0x3fe2c8b4 ;  /* 0x3fe2c8b400097882 */ /* 0x000fe20000000000 */
[----:B--2---:R-:W-:-:S04]  /*0190*/  IADD3 R2, P0, PT, R0, UR10, RZ ;  /* 0x0000000a00027c10 */ /* 0x004fc8000ff1e0ff */
[----:B------:R-:W-:Y:S01]  /*01a0*/  LEA.HI.X.SX32 R3, R0, UR11, 0x1, P0 ;  /* 0x0000000b00037c11 */ /* 0x000fe200080f0eff */
[----:B---3--:R-:W0:Y:S08]  /*01b0*/  I2F.F64.U16 R6, R11 ;  /* 0x0000000b00067312 */ /* 0x008e300000101800 */
[----:B----4-:R-:W1:Y:S01]  /*01c0*/  I2F.F64.U16 R4, R10 ;  /* 0x0000000a00047312 */ /* 0x010e620000101800 */
[----:B0-----:R-:W-:-:S07]  /*01d0*/  DMUL R6, R6, UR8 ;  /* 0x0000000806067c28 */ /* 0x001fce0008000000 */
[----:B-----5:R-:W0:Y:S01]  /*01e0*/  I2F.F64.U16 R8, R8 ;  /* 0x0000000800087312 */ /* 0x020e220000101800 */
[----:B------:R-:W-:Y:S01]  /*01f0*/  UMOV UR8, 0xe5604189 ;  /* 0xe560418900087882 */ /* 0x000fe20000000000 */
[----:B------:R-:W-:Y:S02]  /*0200*/  UMOV UR9, 0x3fd322d0 ;  /* 0x3fd322d000097882 */ /* 0x000fe40000000000 */
[----:B-1----:R-:W-:Y:S01]  /*0210*/  DFMA R4, R4, UR8, R6 ;  /* 0x0000000804047c2b */ /* 0x002fe20008000006 */
[----:B------:R-:W-:Y:S01]  /*0220*/  UMOV UR8, 0x9fbe76c9 ;  /* 0x9fbe76c900087882 */ /* 0x000fe20000000000 */
[----:B------:R-:W-:-:S06]  /*0230*/  UMOV UR9, 0x3fbd2f1a ;  /* 0x3fbd2f1a00097882 */ /* 0x000fcc0000000000 */
[----:B0-----:R-:W-:-:S10]  /*0240*/  DFMA R4, R8, UR8, R4 ;  /* 0x0000000808047c2b */ /* 0x001fd40008000004 */
[----:B------:R-:W0:Y:S02]  /*0250*/  F2I.U32.F64.TRUNC R5, R4 ;  /* 0x0000000400057311 */ /* 0x000e24000030d000 */
[----:B0-----:R-:W-:Y:S01]  /*0260*/  STG.E.U8 desc[UR4][R2.64], R5 ;  /* 0x0000000502007986 */ /* 0x001fe2000c101104 */
[----:B------:R-:W-:Y:S05]  /*0270*/  EXIT ;  /* 0x000000000000794d */ /* 0x000fea0003800000 */
.L_x_22:
        /* <DEDUP_REMOVED lines=16> */
.L_x_31:


//--------------------- .nv.shared.reserved.0     --------------------------
	.section	.nv.shared.reserved.0,"aw",@nobits
	.weak		__nv_reservedSMEM_offset_0_alias
	.size		__nv_reservedSMEM_offset_0_alias, 0, 64
	.other		__nv_reservedSMEM_offset_0_alias,@"STO_CUDA_RESERVED_SHARED STV_DEFAULT"
__nv_reservedSMEM_offset_0_alias:
	.zero		0
	.zero		64


//--------------------- .nv.constant0._Z14findMinsKernelPiS_iS_S_ --------------------------
	.section	.nv.constant0._Z14findMinsKernelPiS_iS_S_,"a",@progbits
	.sectionflags	@""
	.align	4
.nv.constant0._Z14findMinsKernelPiS_iS_S_:
	.zero		936


//--------------------- .nv.constant0._Z13createIndicesPii --------------------------
	.section	.nv.constant0._Z13createIndicesPii,"a",@progbits
	.sectionflags	@""
	.align	4
.nv.constant0._Z13createIndicesPii:
	.zero		908


//--------------------- .nv.constant0._Z14removeInPixelsPhii --------------------------
	.section	.nv.constant0._Z14removeInPixelsPhii,"a",@progbits
	.sectionflags	@""
	.align	4
.nv.constant0._Z14removeInPixelsPhii:
	.zero		912


//--------------------- .nv.constant0._Z14removeInEnergyPiii --------------------------
	.section	.nv.constant0._Z14removeInEnergyPiii,"a",@progbits
	.sectionflags	@""
	.align	4
.nv.constant0._Z14removeInEnergyPiii:
	.zero		912


//--------------------- .nv.constant0._Z14copyARowKernelPiS_ii --------------------------
	.section	.nv.constant0._Z14copyARowKernelPiS_ii,"a",@progbits
	.sectionflags	@""
	.align	4
.nv.constant0._Z14copyARowKernelPiS_ii:
	.zero		920


//--------------------- .nv.constant0._Z18transferDataKernelPiS_ii --------------------------
	.section	.nv.constant0._Z18transferDataKernelPiS_ii,"a",@progbits
	.sectionflags	@""
	.align	4
.nv.constant0._Z18transferDataKernelPiS_ii:
	.zero		920


//--------------------- .nv.constant0._Z24seamImportanceCalculatorPiPaii --------------------------
	.section	.nv.constant0._Z24seamImportanceCalculatorPiPaii,"a",@progbits
	.sectionflags	@""
	.align	4
.nv.constant0._Z24seamImportanceCalculatorPiPaii:
	.zero		920


//--------------------- .nv.constant0._Z22energyCalculatorKernelPhiiPfS0_Pi --------------------------
	.section	.nv.constant0._Z22energyCalculatorKernelPhiiPfS0_Pi,"a",@progbits
	.sectionflags	@""
	.align	4
.nv.constant0._Z22energyCalculatorKernelPhiiPfS0_Pi:
	.zero		936


//--------------------- .nv.constant0._Z21convertRgb2GrayKernelPhiiS_ --------------------------
	.section	.nv.constant0._Z21convertRgb2GrayKernelPhiiS_,"a",@progbits
	.sectionflags	@""
	.align	4
.nv.constant0._Z21convertRgb2GrayKernelPhiiS_:
	.zero		920


//--------------------- SYMBOLS --------------------------

	.type		.nv.reservedSmem.offset0,@object
	.size		.nv.reservedSmem.offset0,0x4
